//
// Generated by NVIDIA NVVM Compiler
//
// Compiler Build ID: CL-36424714
// Cuda compilation tools, release 13.0, V13.0.88
// Based on NVVM 20.0.0
//

.version 9.0
.target sm_100
.address_size 64

	// .globl	_Z16copy_and_measureILi8192ELi32EEvPKiPiiPy
.extern .func __assertfail
(
	.param .b64 __assertfail_param_0,
	.param .b64 __assertfail_param_1,
	.param .b32 __assertfail_param_2,
	.param .b64 __assertfail_param_3,
	.param .b64 __assertfail_param_4
)
;
.global .align 1 .b8 __unnamed_1[120] = {118, 111, 105, 100, 32, 99, 111, 112, 121, 95, 97, 110, 100, 95, 109, 101, 97, 115, 117, 114, 101, 40, 99, 111, 110, 115, 116, 32, 105, 110, 116, 32, 42, 44, 32, 105, 110, 116, 32, 42, 44, 32, 105, 110, 116, 44, 32, 117, 110, 115, 105, 103, 110, 101, 100, 32, 108, 111, 110, 103, 32, 108, 111, 110, 103, 32, 42, 41, 32, 91, 119, 105, 116, 104, 32, 105, 110, 116, 32, 73, 84, 69, 77, 83, 95, 80, 69, 82, 95, 87, 65, 82, 80, 32, 61, 32, 56, 49, 57, 50, 59, 32, 105, 110, 116, 32, 84, 72, 82, 69, 65, 68, 83, 32, 61, 32, 51, 50, 93};
.global .align 1 .b8 $str[17] = {110, 32, 61, 61, 32, 116, 111, 116, 97, 108, 95, 105, 116, 101, 109, 115};
.global .align 1 .b8 $str$1[27] = {47, 116, 109, 112, 47, 115, 97, 115, 115, 95, 99, 117, 95, 110, 52, 118, 97, 57, 103, 56, 115, 47, 107, 46, 99, 117};

.visible .entry _Z16copy_and_measureILi8192ELi32EEvPKiPiiPy(
	.param .u64 .ptr .align 1 _Z16copy_and_measureILi8192ELi32EEvPKiPiiPy_param_0,
	.param .u64 .ptr .align 1 _Z16copy_and_measureILi8192ELi32EEvPKiPiiPy_param_1,
	.param .u32 _Z16copy_and_measureILi8192ELi32EEvPKiPiiPy_param_2,
	.param .u64 .ptr .align 1 _Z16copy_and_measureILi8192ELi32EEvPKiPiiPy_param_3
)
{
	.reg .pred 	%p<2>;
	.reg .b32 	%r<2052>;
	.reg .b64 	%rd<2065>;

	ld.param.u64 	%rd1, [_Z16copy_and_measureILi8192ELi32EEvPKiPiiPy_param_0];
	ld.param.u32 	%r1, [_Z16copy_and_measureILi8192ELi32EEvPKiPiiPy_param_2];
	ld.param.u64 	%rd2, [_Z16copy_and_measureILi8192ELi32EEvPKiPiiPy_param_3];
	setp.eq.s32 	%p1, %r1, 8192;
	@%p1 bra 	$L__BB0_2;
	mov.u64 	%rd3, $str;
	cvta.global.u64 	%rd4, %rd3;
	mov.u64 	%rd5, $str$1;
	cvta.global.u64 	%rd6, %rd5;
	mov.u64 	%rd7, __unnamed_1;
	cvta.global.u64 	%rd8, %rd7;
	{ // callseq 0, 0
	.param .b64 param0;
	st.param.b64 	[param0], %rd4;
	.param .b64 param1;
	st.param.b64 	[param1], %rd6;
	.param .b32 param2;
	st.param.b32 	[param2], 26;
	.param .b64 param3;
	st.param.b64 	[param3], %rd8;
	.param .b64 param4;
	st.param.b64 	[param4], 1;
	call.uni 
	__assertfail, 
	(
	param0, 
	param1, 
	param2, 
	param3, 
	param4
	);
	} // callseq 0
$L__BB0_2:
	mov.u32 	%r2050, %tid.x;
	// begin inline asm
	mov.u64 	%rd9, %clock64;
	// end inline asm
	shl.b32 	%r2051, %r2050, 10;
	cvt.u64.u32 	%rd2059, %r2051;
	and.b64  	%rd2060, %rd2059, 1015808;
	add.s64 	%rd10, %rd1, %rd2060;
	mov.b32 	%r2, 0;
	// begin inline asm
	cp.async.cg.shared.global [%r2], [%rd10], 16;

	// end inline asm
	add.s64 	%rd11, %rd10, 16;
	mov.b32 	%r3, 16;
	// begin inline asm
	cp.async.cg.shared.global [%r3], [%rd11], 16;

	// end inline asm
	add.s64 	%rd12, %rd10, 32;
	mov.b32 	%r4, 32;
	// begin inline asm
	cp.async.cg.shared.global [%r4], [%rd12], 16;

	// end inline asm
	add.s64 	%rd13, %rd10, 48;
	mov.b32 	%r5, 48;
	// begin inline asm
	cp.async.cg.shared.global [%r5], [%rd13], 16;

	// end inline asm
	add.s64 	%rd14, %rd10, 64;
	mov.b32 	%r6, 64;
	// begin inline asm
	cp.async.cg.shared.global [%r6], [%rd14], 16;

	// end inline asm
	add.s64 	%rd15, %rd10, 80;
	mov.b32 	%r7, 80;
	// begin inline asm
	cp.async.cg.shared.global [%r7], [%rd15], 16;

	// end inline asm
	add.s64 	%rd16, %rd10, 96;
	mov.b32 	%r8, 96;
	// begin inline asm
	cp.async.cg.shared.global [%r8], [%rd16], 16;

	// end inline asm
	add.s64 	%rd17, %rd10, 112;
	mov.b32 	%r9, 112;
	// begin inline asm
	cp.async.cg.shared.global [%r9], [%rd17], 16;

	// end inline asm
	add.s64 	%rd18, %rd10, 128;
	mov.b32 	%r10, 128;
	// begin inline asm
	cp.async.cg.shared.global [%r10], [%rd18], 16;

	// end inline asm
	add.s64 	%rd19, %rd10, 144;
	mov.b32 	%r11, 144;
	// begin inline asm
	cp.async.cg.shared.global [%r11], [%rd19], 16;

	// end inline asm
	add.s64 	%rd20, %rd10, 160;
	mov.b32 	%r12, 160;
	// begin inline asm
	cp.async.cg.shared.global [%r12], [%rd20], 16;

	// end inline asm
	add.s64 	%rd21, %rd10, 176;
	mov.b32 	%r13, 176;
	// begin inline asm
	cp.async.cg.shared.global [%r13], [%rd21], 16;

	// end inline asm
	add.s64 	%rd22, %rd10, 192;
	mov.b32 	%r14, 192;
	// begin inline asm
	cp.async.cg.shared.global [%r14], [%rd22], 16;

	// end inline asm
	add.s64 	%rd23, %rd10, 208;
	mov.b32 	%r15, 208;
	// begin inline asm
	cp.async.cg.shared.global [%r15], [%rd23], 16;

	// end inline asm
	add.s64 	%rd24, %rd10, 224;
	mov.b32 	%r16, 224;
	// begin inline asm
	cp.async.cg.shared.global [%r16], [%rd24], 16;

	// end inline asm
	add.s64 	%rd25, %rd10, 240;
	mov.b32 	%r17, 240;
	// begin inline asm
	cp.async.cg.shared.global [%r17], [%rd25], 16;

	// end inline asm
	add.s64 	%rd26, %rd10, 256;
	mov.b32 	%r18, 256;
	// begin inline asm
	cp.async.cg.shared.global [%r18], [%rd26], 16;

	// end inline asm
	add.s64 	%rd27, %rd10, 272;
	mov.b32 	%r19, 272;
	// begin inline asm
	cp.async.cg.shared.global [%r19], [%rd27], 16;

	// end inline asm
	add.s64 	%rd28, %rd10, 288;
	mov.b32 	%r20, 288;
	// begin inline asm
	cp.async.cg.shared.global [%r20], [%rd28], 16;

	// end inline asm
	add.s64 	%rd29, %rd10, 304;
	mov.b32 	%r21, 304;
	// begin inline asm
	cp.async.cg.shared.global [%r21], [%rd29], 16;

	// end inline asm
	add.s64 	%rd30, %rd10, 320;
	mov.b32 	%r22, 320;
	// begin inline asm
	cp.async.cg.shared.global [%r22], [%rd30], 16;

	// end inline asm
	add.s64 	%rd31, %rd10, 336;
	mov.b32 	%r23, 336;
	// begin inline asm
	cp.async.cg.shared.global [%r23], [%rd31], 16;

	// end inline asm
	add.s64 	%rd32, %rd10, 352;
	mov.b32 	%r24, 352;
	// begin inline asm
	cp.async.cg.shared.global [%r24], [%rd32], 16;

	// end inline asm
	add.s64 	%rd33, %rd10, 368;
	mov.b32 	%r25, 368;
	// begin inline asm
	cp.async.cg.shared.global [%r25], [%rd33], 16;

	// end inline asm
	add.s64 	%rd34, %rd10, 384;
	mov.b32 	%r26, 384;
	// begin inline asm
	cp.async.cg.shared.global [%r26], [%rd34], 16;

	// end inline asm
	add.s64 	%rd35, %rd10, 400;
	mov.b32 	%r27, 400;
	// begin inline asm
	cp.async.cg.shared.global [%r27], [%rd35], 16;

	// end inline asm
	add.s64 	%rd36, %rd10, 416;
	mov.b32 	%r28, 416;
	// begin inline asm
	cp.async.cg.shared.global [%r28], [%rd36], 16;

	// end inline asm
	add.s64 	%rd37, %rd10, 432;
	mov.b32 	%r29, 432;
	// begin inline asm
	cp.async.cg.shared.global [%r29], [%rd37], 16;

	// end inline asm
	add.s64 	%rd38, %rd10, 448;
	mov.b32 	%r30, 448;
	// begin inline asm
	cp.async.cg.shared.global [%r30], [%rd38], 16;

	// end inline asm
	add.s64 	%rd39, %rd10, 464;
	mov.b32 	%r31, 464;
	// begin inline asm
	cp.async.cg.shared.global [%r31], [%rd39], 16;

	// end inline asm
	add.s64 	%rd40, %rd10, 480;
	mov.b32 	%r32, 480;
	// begin inline asm
	cp.async.cg.shared.global [%r32], [%rd40], 16;

	// end inline asm
	add.s64 	%rd41, %rd10, 496;
	mov.b32 	%r33, 496;
	// begin inline asm
	cp.async.cg.shared.global [%r33], [%rd41], 16;

	// end inline asm
	add.s64 	%rd42, %rd10, 512;
	mov.b32 	%r34, 512;
	// begin inline asm
	cp.async.cg.shared.global [%r34], [%rd42], 16;

	// end inline asm
	add.s64 	%rd43, %rd10, 528;
	mov.b32 	%r35, 528;
	// begin inline asm
	cp.async.cg.shared.global [%r35], [%rd43], 16;

	// end inline asm
	add.s64 	%rd44, %rd10, 544;
	mov.b32 	%r36, 544;
	// begin inline asm
	cp.async.cg.shared.global [%r36], [%rd44], 16;

	// end inline asm
	add.s64 	%rd45, %rd10, 560;
	mov.b32 	%r37, 560;
	// begin inline asm
	cp.async.cg.shared.global [%r37], [%rd45], 16;

	// end inline asm
	add.s64 	%rd46, %rd10, 576;
	mov.b32 	%r38, 576;
	// begin inline asm
	cp.async.cg.shared.global [%r38], [%rd46], 16;

	// end inline asm
	add.s64 	%rd47, %rd10, 592;
	mov.b32 	%r39, 592;
	// begin inline asm
	cp.async.cg.shared.global [%r39], [%rd47], 16;

	// end inline asm
	add.s64 	%rd48, %rd10, 608;
	mov.b32 	%r40, 608;
	// begin inline asm
	cp.async.cg.shared.global [%r40], [%rd48], 16;

	// end inline asm
	add.s64 	%rd49, %rd10, 624;
	mov.b32 	%r41, 624;
	// begin inline asm
	cp.async.cg.shared.global [%r41], [%rd49], 16;

	// end inline asm
	add.s64 	%rd50, %rd10, 640;
	mov.b32 	%r42, 640;
	// begin inline asm
	cp.async.cg.shared.global [%r42], [%rd50], 16;

	// end inline asm
	add.s64 	%rd51, %rd10, 656;
	mov.b32 	%r43, 656;
	// begin inline asm
	cp.async.cg.shared.global [%r43], [%rd51], 16;

	// end inline asm
	add.s64 	%rd52, %rd10, 672;
	mov.b32 	%r44, 672;
	// begin inline asm
	cp.async.cg.shared.global [%r44], [%rd52], 16;

	// end inline asm
	add.s64 	%rd53, %rd10, 688;
	mov.b32 	%r45, 688;
	// begin inline asm
	cp.async.cg.shared.global [%r45], [%rd53], 16;

	// end inline asm
	add.s64 	%rd54, %rd10, 704;
	mov.b32 	%r46, 704;
	// begin inline asm
	cp.async.cg.shared.global [%r46], [%rd54], 16;

	// end inline asm
	add.s64 	%rd55, %rd10, 720;
	mov.b32 	%r47, 720;
	// begin inline asm
	cp.async.cg.shared.global [%r47], [%rd55], 16;

	// end inline asm
	add.s64 	%rd56, %rd10, 736;
	mov.b32 	%r48, 736;
	// begin inline asm
	cp.async.cg.shared.global [%r48], [%rd56], 16;

	// end inline asm
	add.s64 	%rd57, %rd10, 752;
	mov.b32 	%r49, 752;
	// begin inline asm
	cp.async.cg.shared.global [%r49], [%rd57], 16;

	// end inline asm
	add.s64 	%rd58, %rd10, 768;
	mov.b32 	%r50, 768;
	// begin inline asm
	cp.async.cg.shared.global [%r50], [%rd58], 16;

	// end inline asm
	add.s64 	%rd59, %rd10, 784;
	mov.b32 	%r51, 784;
	// begin inline asm
	cp.async.cg.shared.global [%r51], [%rd59], 16;

	// end inline asm
	add.s64 	%rd60, %rd10, 800;
	mov.b32 	%r52, 800;
	// begin inline asm
	cp.async.cg.shared.global [%r52], [%rd60], 16;

	// end inline asm
	add.s64 	%rd61, %rd10, 816;
	mov.b32 	%r53, 816;
	// begin inline asm
	cp.async.cg.shared.global [%r53], [%rd61], 16;

	// end inline asm
	add.s64 	%rd62, %rd10, 832;
	mov.b32 	%r54, 832;
	// begin inline asm
	cp.async.cg.shared.global [%r54], [%rd62], 16;

	// end inline asm
	add.s64 	%rd63, %rd10, 848;
	mov.b32 	%r55, 848;
	// begin inline asm
	cp.async.cg.shared.global [%r55], [%rd63], 16;

	// end inline asm
	add.s64 	%rd64, %rd10, 864;
	mov.b32 	%r56, 864;
	// begin inline asm
	cp.async.cg.shared.global [%r56], [%rd64], 16;

	// end inline asm
	add.s64 	%rd65, %rd10, 880;
	mov.b32 	%r57, 880;
	// begin inline asm
	cp.async.cg.shared.global [%r57], [%rd65], 16;

	// end inline asm
	add.s64 	%rd66, %rd10, 896;
	mov.b32 	%r58, 896;
	// begin inline asm
	cp.async.cg.shared.global [%r58], [%rd66], 16;

	// end inline asm
	add.s64 	%rd67, %rd10, 912;
	mov.b32 	%r59, 912;
	// begin inline asm
	cp.async.cg.shared.global [%r59], [%rd67], 16;

	// end inline asm
	add.s64 	%rd68, %rd10, 928;
	mov.b32 	%r60, 928;
	// begin inline asm
	cp.async.cg.shared.global [%r60], [%rd68], 16;

	// end inline asm
	add.s64 	%rd69, %rd10, 944;
	mov.b32 	%r61, 944;
	// begin inline asm
	cp.async.cg.shared.global [%r61], [%rd69], 16;

	// end inline asm
	add.s64 	%rd70, %rd10, 960;
	mov.b32 	%r62, 960;
	// begin inline asm
	cp.async.cg.shared.global [%r62], [%rd70], 16;

	// end inline asm
	add.s64 	%rd71, %rd10, 976;
	mov.b32 	%r63, 976;
	// begin inline asm
	cp.async.cg.shared.global [%r63], [%rd71], 16;

	// end inline asm
	add.s64 	%rd72, %rd10, 992;
	mov.b32 	%r64, 992;
	// begin inline asm
	cp.async.cg.shared.global [%r64], [%rd72], 16;

	// end inline asm
	add.s64 	%rd73, %rd10, 1008;
	mov.b32 	%r65, 1008;
	// begin inline asm
	cp.async.cg.shared.global [%r65], [%rd73], 16;

	// end inline asm
	add.s64 	%rd74, %rd10, 1024;
	mov.b32 	%r66, 1024;
	// begin inline asm
	cp.async.cg.shared.global [%r66], [%rd74], 16;

	// end inline asm
	add.s64 	%rd75, %rd10, 1040;
	mov.b32 	%r67, 1040;
	// begin inline asm
	cp.async.cg.shared.global [%r67], [%rd75], 16;

	// end inline asm
	add.s64 	%rd76, %rd10, 1056;
	mov.b32 	%r68, 1056;
	// begin inline asm
	cp.async.cg.shared.global [%r68], [%rd76], 16;

	// end inline asm
	add.s64 	%rd77, %rd10, 1072;
	mov.b32 	%r69, 1072;
	// begin inline asm
	cp.async.cg.shared.global [%r69], [%rd77], 16;

	// end inline asm
	add.s64 	%rd78, %rd10, 1088;
	mov.b32 	%r70, 1088;
	// begin inline asm
	cp.async.cg.shared.global [%r70], [%rd78], 16;

	// end inline asm
	add.s64 	%rd79, %rd10, 1104;
	mov.b32 	%r71, 1104;
	// begin inline asm
	cp.async.cg.shared.global [%r71], [%rd79], 16;

	// end inline asm
	add.s64 	%rd80, %rd10, 1120;
	mov.b32 	%r72, 1120;
	// begin inline asm
	cp.async.cg.shared.global [%r72], [%rd80], 16;

	// end inline asm
	add.s64 	%rd81, %rd10, 1136;
	mov.b32 	%r73, 1136;
	// begin inline asm
	cp.async.cg.shared.global [%r73], [%rd81], 16;

	// end inline asm
	add.s64 	%rd82, %rd10, 1152;
	mov.b32 	%r74, 1152;
	// begin inline asm
	cp.async.cg.shared.global [%r74], [%rd82], 16;

	// end inline asm
	add.s64 	%rd83, %rd10, 1168;
	mov.b32 	%r75, 1168;
	// begin inline asm
	cp.async.cg.shared.global [%r75], [%rd83], 16;

	// end inline asm
	add.s64 	%rd84, %rd10, 1184;
	mov.b32 	%r76, 1184;
	// begin inline asm
	cp.async.cg.shared.global [%r76], [%rd84], 16;

	// end inline asm
	add.s64 	%rd85, %rd10, 1200;
	mov.b32 	%r77, 1200;
	// begin inline asm
	cp.async.cg.shared.global [%r77], [%rd85], 16;

	// end inline asm
	add.s64 	%rd86, %rd10, 1216;
	mov.b32 	%r78, 1216;
	// begin inline asm
	cp.async.cg.shared.global [%r78], [%rd86], 16;

	// end inline asm
	add.s64 	%rd87, %rd10, 1232;
	mov.b32 	%r79, 1232;
	// begin inline asm
	cp.async.cg.shared.global [%r79], [%rd87], 16;

	// end inline asm
	add.s64 	%rd88, %rd10, 1248;
	mov.b32 	%r80, 1248;
	// begin inline asm
	cp.async.cg.shared.global [%r80], [%rd88], 16;

	// end inline asm
	add.s64 	%rd89, %rd10, 1264;
	mov.b32 	%r81, 1264;
	// begin inline asm
	cp.async.cg.shared.global [%r81], [%rd89], 16;

	// end inline asm
	add.s64 	%rd90, %rd10, 1280;
	mov.b32 	%r82, 1280;
	// begin inline asm
	cp.async.cg.shared.global [%r82], [%rd90], 16;

	// end inline asm
	add.s64 	%rd91, %rd10, 1296;
	mov.b32 	%r83, 1296;
	// begin inline asm
	cp.async.cg.shared.global [%r83], [%rd91], 16;

	// end inline asm
	add.s64 	%rd92, %rd10, 1312;
	mov.b32 	%r84, 1312;
	// begin inline asm
	cp.async.cg.shared.global [%r84], [%rd92], 16;

	// end inline asm
	add.s64 	%rd93, %rd10, 1328;
	mov.b32 	%r85, 1328;
	// begin inline asm
	cp.async.cg.shared.global [%r85], [%rd93], 16;

	// end inline asm
	add.s64 	%rd94, %rd10, 1344;
	mov.b32 	%r86, 1344;
	// begin inline asm
	cp.async.cg.shared.global [%r86], [%rd94], 16;

	// end inline asm
	add.s64 	%rd95, %rd10, 1360;
	mov.b32 	%r87, 1360;
	// begin inline asm
	cp.async.cg.shared.global [%r87], [%rd95], 16;

	// end inline asm
	add.s64 	%rd96, %rd10, 1376;
	mov.b32 	%r88, 1376;
	// begin inline asm
	cp.async.cg.shared.global [%r88], [%rd96], 16;

	// end inline asm
	add.s64 	%rd97, %rd10, 1392;
	mov.b32 	%r89, 1392;
	// begin inline asm
	cp.async.cg.shared.global [%r89], [%rd97], 16;

	// end inline asm
	add.s64 	%rd98, %rd10, 1408;
	mov.b32 	%r90, 1408;
	// begin inline asm
	cp.async.cg.shared.global [%r90], [%rd98], 16;

	// end inline asm
	add.s64 	%rd99, %rd10, 1424;
	mov.b32 	%r91, 1424;
	// begin inline asm
	cp.async.cg.shared.global [%r91], [%rd99], 16;

	// end inline asm
	add.s64 	%rd100, %rd10, 1440;
	mov.b32 	%r92, 1440;
	// begin inline asm
	cp.async.cg.shared.global [%r92], [%rd100], 16;

	// end inline asm
	add.s64 	%rd101, %rd10, 1456;
	mov.b32 	%r93, 1456;
	// begin inline asm
	cp.async.cg.shared.global [%r93], [%rd101], 16;

	// end inline asm
	add.s64 	%rd102, %rd10, 1472;
	mov.b32 	%r94, 1472;
	// begin inline asm
	cp.async.cg.shared.global [%r94], [%rd102], 16;

	// end inline asm
	add.s64 	%rd103, %rd10, 1488;
	mov.b32 	%r95, 1488;
	// begin inline asm
	cp.async.cg.shared.global [%r95], [%rd103], 16;

	// end inline asm
	add.s64 	%rd104, %rd10, 1504;
	mov.b32 	%r96, 1504;
	// begin inline asm
	cp.async.cg.shared.global [%r96], [%rd104], 16;

	// end inline asm
	add.s64 	%rd105, %rd10, 1520;
	mov.b32 	%r97, 1520;
	// begin inline asm
	cp.async.cg.shared.global [%r97], [%rd105], 16;

	// end inline asm
	add.s64 	%rd106, %rd10, 1536;
	mov.b32 	%r98, 1536;
	// begin inline asm
	cp.async.cg.shared.global [%r98], [%rd106], 16;

	// end inline asm
	add.s64 	%rd107, %rd10, 1552;
	mov.b32 	%r99, 1552;
	// begin inline asm
	cp.async.cg.shared.global [%r99], [%rd107], 16;

	// end inline asm
	add.s64 	%rd108, %rd10, 1568;
	mov.b32 	%r100, 1568;
	// begin inline asm
	cp.async.cg.shared.global [%r100], [%rd108], 16;

	// end inline asm
	add.s64 	%rd109, %rd10, 1584;
	mov.b32 	%r101, 1584;
	// begin inline asm
	cp.async.cg.shared.global [%r101], [%rd109], 16;

	// end inline asm
	add.s64 	%rd110, %rd10, 1600;
	mov.b32 	%r102, 1600;
	// begin inline asm
	cp.async.cg.shared.global [%r102], [%rd110], 16;

	// end inline asm
	add.s64 	%rd111, %rd10, 1616;
	mov.b32 	%r103, 1616;
	// begin inline asm
	cp.async.cg.shared.global [%r103], [%rd111], 16;

	// end inline asm
	add.s64 	%rd112, %rd10, 1632;
	mov.b32 	%r104, 1632;
	// begin inline asm
	cp.async.cg.shared.global [%r104], [%rd112], 16;

	// end inline asm
	add.s64 	%rd113, %rd10, 1648;
	mov.b32 	%r105, 1648;
	// begin inline asm
	cp.async.cg.shared.global [%r105], [%rd113], 16;

	// end inline asm
	add.s64 	%rd114, %rd10, 1664;
	mov.b32 	%r106, 1664;
	// begin inline asm
	cp.async.cg.shared.global [%r106], [%rd114], 16;

	// end inline asm
	add.s64 	%rd115, %rd10, 1680;
	mov.b32 	%r107, 1680;
	// begin inline asm
	cp.async.cg.shared.global [%r107], [%rd115], 16;

	// end inline asm
	add.s64 	%rd116, %rd10, 1696;
	mov.b32 	%r108, 1696;
	// begin inline asm
	cp.async.cg.shared.global [%r108], [%rd116], 16;

	// end inline asm
	add.s64 	%rd117, %rd10, 1712;
	mov.b32 	%r109, 1712;
	// begin inline asm
	cp.async.cg.shared.global [%r109], [%rd117], 16;

	// end inline asm
	add.s64 	%rd118, %rd10, 1728;
	mov.b32 	%r110, 1728;
	// begin inline asm
	cp.async.cg.shared.global [%r110], [%rd118], 16;

	// end inline asm
	add.s64 	%rd119, %rd10, 1744;
	mov.b32 	%r111, 1744;
	// begin inline asm
	cp.async.cg.shared.global [%r111], [%rd119], 16;

	// end inline asm
	add.s64 	%rd120, %rd10, 1760;
	mov.b32 	%r112, 1760;
	// begin inline asm
	cp.async.cg.shared.global [%r112], [%rd120], 16;

	// end inline asm
	add.s64 	%rd121, %rd10, 1776;
	mov.b32 	%r113, 1776;
	// begin inline asm
	cp.async.cg.shared.global [%r113], [%rd121], 16;

	// end inline asm
	add.s64 	%rd122, %rd10, 1792;
	mov.b32 	%r114, 1792;
	// begin inline asm
	cp.async.cg.shared.global [%r114], [%rd122], 16;

	// end inline asm
	add.s64 	%rd123, %rd10, 1808;
	mov.b32 	%r115, 1808;
	// begin inline asm
	cp.async.cg.shared.global [%r115], [%rd123], 16;

	// end inline asm
	add.s64 	%rd124, %rd10, 1824;
	mov.b32 	%r116, 1824;
	// begin inline asm
	cp.async.cg.shared.global [%r116], [%rd124], 16;

	// end inline asm
	add.s64 	%rd125, %rd10, 1840;
	mov.b32 	%r117, 1840;
	// begin inline asm
	cp.async.cg.shared.global [%r117], [%rd125], 16;

	// end inline asm
	add.s64 	%rd126, %rd10, 1856;
	mov.b32 	%r118, 1856;
	// begin inline asm
	cp.async.cg.shared.global [%r118], [%rd126], 16;

	// end inline asm
	add.s64 	%rd127, %rd10, 1872;
	mov.b32 	%r119, 1872;
	// begin inline asm
	cp.async.cg.shared.global [%r119], [%rd127], 16;

	// end inline asm
	add.s64 	%rd128, %rd10, 1888;
	mov.b32 	%r120, 1888;
	// begin inline asm
	cp.async.cg.shared.global [%r120], [%rd128], 16;

	// end inline asm
	add.s64 	%rd129, %rd10, 1904;
	mov.b32 	%r121, 1904;
	// begin inline asm
	cp.async.cg.shared.global [%r121], [%rd129], 16;

	// end inline asm
	add.s64 	%rd130, %rd10, 1920;
	mov.b32 	%r122, 1920;
	// begin inline asm
	cp.async.cg.shared.global [%r122], [%rd130], 16;

	// end inline asm
	add.s64 	%rd131, %rd10, 1936;
	mov.b32 	%r123, 1936;
	// begin inline asm
	cp.async.cg.shared.global [%r123], [%rd131], 16;

	// end inline asm
	add.s64 	%rd132, %rd10, 1952;
	mov.b32 	%r124, 1952;
	// begin inline asm
	cp.async.cg.shared.global [%r124], [%rd132], 16;

	// end inline asm
	add.s64 	%rd133, %rd10, 1968;
	mov.b32 	%r125, 1968;
	// begin inline asm
	cp.async.cg.shared.global [%r125], [%rd133], 16;

	// end inline asm
	add.s64 	%rd134, %rd10, 1984;
	mov.b32 	%r126, 1984;
	// begin inline asm
	cp.async.cg.shared.global [%r126], [%rd134], 16;

	// end inline asm
	add.s64 	%rd135, %rd10, 2000;
	mov.b32 	%r127, 2000;
	// begin inline asm
	cp.async.cg.shared.global [%r127], [%rd135], 16;

	// end inline asm
	add.s64 	%rd136, %rd10, 2016;
	mov.b32 	%r128, 2016;
	// begin inline asm
	cp.async.cg.shared.global [%r128], [%rd136], 16;

	// end inline asm
	add.s64 	%rd137, %rd10, 2032;
	mov.b32 	%r129, 2032;
	// begin inline asm
	cp.async.cg.shared.global [%r129], [%rd137], 16;

	// end inline asm
	add.s64 	%rd138, %rd10, 2048;
	mov.b32 	%r130, 2048;
	// begin inline asm
	cp.async.cg.shared.global [%r130], [%rd138], 16;

	// end inline asm
	add.s64 	%rd139, %rd10, 2064;
	mov.b32 	%r131, 2064;
	// begin inline asm
	cp.async.cg.shared.global [%r131], [%rd139], 16;

	// end inline asm
	add.s64 	%rd140, %rd10, 2080;
	mov.b32 	%r132, 2080;
	// begin inline asm
	cp.async.cg.shared.global [%r132], [%rd140], 16;

	// end inline asm
	add.s64 	%rd141, %rd10, 2096;
	mov.b32 	%r133, 2096;
	// begin inline asm
	cp.async.cg.shared.global [%r133], [%rd141], 16;

	// end inline asm
	add.s64 	%rd142, %rd10, 2112;
	mov.b32 	%r134, 2112;
	// begin inline asm
	cp.async.cg.shared.global [%r134], [%rd142], 16;

	// end inline asm
	add.s64 	%rd143, %rd10, 2128;
	mov.b32 	%r135, 2128;
	// begin inline asm
	cp.async.cg.shared.global [%r135], [%rd143], 16;

	// end inline asm
	add.s64 	%rd144, %rd10, 2144;
	mov.b32 	%r136, 2144;
	// begin inline asm
	cp.async.cg.shared.global [%r136], [%rd144], 16;

	// end inline asm
	add.s64 	%rd145, %rd10, 2160;
	mov.b32 	%r137, 2160;
	// begin inline asm
	cp.async.cg.shared.global [%r137], [%rd145], 16;

	// end inline asm
	add.s64 	%rd146, %rd10, 2176;
	mov.b32 	%r138, 2176;
	// begin inline asm
	cp.async.cg.shared.global [%r138], [%rd146], 16;

	// end inline asm
	add.s64 	%rd147, %rd10, 2192;
	mov.b32 	%r139, 2192;
	// begin inline asm
	cp.async.cg.shared.global [%r139], [%rd147], 16;

	// end inline asm
	add.s64 	%rd148, %rd10, 2208;
	mov.b32 	%r140, 2208;
	// begin inline asm
	cp.async.cg.shared.global [%r140], [%rd148], 16;

	// end inline asm
	add.s64 	%rd149, %rd10, 2224;
	mov.b32 	%r141, 2224;
	// begin inline asm
	cp.async.cg.shared.global [%r141], [%rd149], 16;

	// end inline asm
	add.s64 	%rd150, %rd10, 2240;
	mov.b32 	%r142, 2240;
	// begin inline asm
	cp.async.cg.shared.global [%r142], [%rd150], 16;

	// end inline asm
	add.s64 	%rd151, %rd10, 2256;
	mov.b32 	%r143, 2256;
	// begin inline asm
	cp.async.cg.shared.global [%r143], [%rd151], 16;

	// end inline asm
	add.s64 	%rd152, %rd10, 2272;
	mov.b32 	%r144, 2272;
	// begin inline asm
	cp.async.cg.shared.global [%r144], [%rd152], 16;

	// end inline asm
	add.s64 	%rd153, %rd10, 2288;
	mov.b32 	%r145, 2288;
	// begin inline asm
	cp.async.cg.shared.global [%r145], [%rd153], 16;

	// end inline asm
	add.s64 	%rd154, %rd10, 2304;
	mov.b32 	%r146, 2304;
	// begin inline asm
	cp.async.cg.shared.global [%r146], [%rd154], 16;

	// end inline asm
	add.s64 	%rd155, %rd10, 2320;
	mov.b32 	%r147, 2320;
	// begin inline asm
	cp.async.cg.shared.global [%r147], [%rd155], 16;

	// end inline asm
	add.s64 	%rd156, %rd10, 2336;
	mov.b32 	%r148, 2336;
	// begin inline asm
	cp.async.cg.shared.global [%r148], [%rd156], 16;

	// end inline asm
	add.s64 	%rd157, %rd10, 2352;
	mov.b32 	%r149, 2352;
	// begin inline asm
	cp.async.cg.shared.global [%r149], [%rd157], 16;

	// end inline asm
	add.s64 	%rd158, %rd10, 2368;
	mov.b32 	%r150, 2368;
	// begin inline asm
	cp.async.cg.shared.global [%r150], [%rd158], 16;

	// end inline asm
	add.s64 	%rd159, %rd10, 2384;
	mov.b32 	%r151, 2384;
	// begin inline asm
	cp.async.cg.shared.global [%r151], [%rd159], 16;

	// end inline asm
	add.s64 	%rd160, %rd10, 2400;
	mov.b32 	%r152, 2400;
	// begin inline asm
	cp.async.cg.shared.global [%r152], [%rd160], 16;

	// end inline asm
	add.s64 	%rd161, %rd10, 2416;
	mov.b32 	%r153, 2416;
	// begin inline asm
	cp.async.cg.shared.global [%r153], [%rd161], 16;

	// end inline asm
	add.s64 	%rd162, %rd10, 2432;
	mov.b32 	%r154, 2432;
	// begin inline asm
	cp.async.cg.shared.global [%r154], [%rd162], 16;

	// end inline asm
	add.s64 	%rd163, %rd10, 2448;
	mov.b32 	%r155, 2448;
	// begin inline asm
	cp.async.cg.shared.global [%r155], [%rd163], 16;

	// end inline asm
	add.s64 	%rd164, %rd10, 2464;
	mov.b32 	%r156, 2464;
	// begin inline asm
	cp.async.cg.shared.global [%r156], [%rd164], 16;

	// end inline asm
	add.s64 	%rd165, %rd10, 2480;
	mov.b32 	%r157, 2480;
	// begin inline asm
	cp.async.cg.shared.global [%r157], [%rd165], 16;

	// end inline asm
	add.s64 	%rd166, %rd10, 2496;
	mov.b32 	%r158, 2496;
	// begin inline asm
	cp.async.cg.shared.global [%r158], [%rd166], 16;

	// end inline asm
	add.s64 	%rd167, %rd10, 2512;
	mov.b32 	%r159, 2512;
	// begin inline asm
	cp.async.cg.shared.global [%r159], [%rd167], 16;

	// end inline asm
	add.s64 	%rd168, %rd10, 2528;
	mov.b32 	%r160, 2528;
	// begin inline asm
	cp.async.cg.shared.global [%r160], [%rd168], 16;

	// end inline asm
	add.s64 	%rd169, %rd10, 2544;
	mov.b32 	%r161, 2544;
	// begin inline asm
	cp.async.cg.shared.global [%r161], [%rd169], 16;

	// end inline asm
	add.s64 	%rd170, %rd10, 2560;
	mov.b32 	%r162, 2560;
	// begin inline asm
	cp.async.cg.shared.global [%r162], [%rd170], 16;

	// end inline asm
	add.s64 	%rd171, %rd10, 2576;
	mov.b32 	%r163, 2576;
	// begin inline asm
	cp.async.cg.shared.global [%r163], [%rd171], 16;

	// end inline asm
	add.s64 	%rd172, %rd10, 2592;
	mov.b32 	%r164, 2592;
	// begin inline asm
	cp.async.cg.shared.global [%r164], [%rd172], 16;

	// end inline asm
	add.s64 	%rd173, %rd10, 2608;
	mov.b32 	%r165, 2608;
	// begin inline asm
	cp.async.cg.shared.global [%r165], [%rd173], 16;

	// end inline asm
	add.s64 	%rd174, %rd10, 2624;
	mov.b32 	%r166, 2624;
	// begin inline asm
	cp.async.cg.shared.global [%r166], [%rd174], 16;

	// end inline asm
	add.s64 	%rd175, %rd10, 2640;
	mov.b32 	%r167, 2640;
	// begin inline asm
	cp.async.cg.shared.global [%r167], [%rd175], 16;

	// end inline asm
	add.s64 	%rd176, %rd10, 2656;
	mov.b32 	%r168, 2656;
	// begin inline asm
	cp.async.cg.shared.global [%r168], [%rd176], 16;

	// end inline asm
	add.s64 	%rd177, %rd10, 2672;
	mov.b32 	%r169, 2672;
	// begin inline asm
	cp.async.cg.shared.global [%r169], [%rd177], 16;

	// end inline asm
	add.s64 	%rd178, %rd10, 2688;
	mov.b32 	%r170, 2688;
	// begin inline asm
	cp.async.cg.shared.global [%r170], [%rd178], 16;

	// end inline asm
	add.s64 	%rd179, %rd10, 2704;
	mov.b32 	%r171, 2704;
	// begin inline asm
	cp.async.cg.shared.global [%r171], [%rd179], 16;

	// end inline asm
	add.s64 	%rd180, %rd10, 2720;
	mov.b32 	%r172, 2720;
	// begin inline asm
	cp.async.cg.shared.global [%r172], [%rd180], 16;

	// end inline asm
	add.s64 	%rd181, %rd10, 2736;
	mov.b32 	%r173, 2736;
	// begin inline asm
	cp.async.cg.shared.global [%r173], [%rd181], 16;

	// end inline asm
	add.s64 	%rd182, %rd10, 2752;
	mov.b32 	%r174, 2752;
	// begin inline asm
	cp.async.cg.shared.global [%r174], [%rd182], 16;

	// end inline asm
	add.s64 	%rd183, %rd10, 2768;
	mov.b32 	%r175, 2768;
	// begin inline asm
	cp.async.cg.shared.global [%r175], [%rd183], 16;

	// end inline asm
	add.s64 	%rd184, %rd10, 2784;
	mov.b32 	%r176, 2784;
	// begin inline asm
	cp.async.cg.shared.global [%r176], [%rd184], 16;

	// end inline asm
	add.s64 	%rd185, %rd10, 2800;
	mov.b32 	%r177, 2800;
	// begin inline asm
	cp.async.cg.shared.global [%r177], [%rd185], 16;

	// end inline asm
	add.s64 	%rd186, %rd10, 2816;
	mov.b32 	%r178, 2816;
	// begin inline asm
	cp.async.cg.shared.global [%r178], [%rd186], 16;

	// end inline asm
	add.s64 	%rd187, %rd10, 2832;
	mov.b32 	%r179, 2832;
	// begin inline asm
	cp.async.cg.shared.global [%r179], [%rd187], 16;

	// end inline asm
	add.s64 	%rd188, %rd10, 2848;
	mov.b32 	%r180, 2848;
	// begin inline asm
	cp.async.cg.shared.global [%r180], [%rd188], 16;

	// end inline asm
	add.s64 	%rd189, %rd10, 2864;
	mov.b32 	%r181, 2864;
	// begin inline asm
	cp.async.cg.shared.global [%r181], [%rd189], 16;

	// end inline asm
	add.s64 	%rd190, %rd10, 2880;
	mov.b32 	%r182, 2880;
	// begin inline asm
	cp.async.cg.shared.global [%r182], [%rd190], 16;

	// end inline asm
	add.s64 	%rd191, %rd10, 2896;
	mov.b32 	%r183, 2896;
	// begin inline asm
	cp.async.cg.shared.global [%r183], [%rd191], 16;

	// end inline asm
	add.s64 	%rd192, %rd10, 2912;
	mov.b32 	%r184, 2912;
	// begin inline asm
	cp.async.cg.shared.global [%r184], [%rd192], 16;

	// end inline asm
	add.s64 	%rd193, %rd10, 2928;
	mov.b32 	%r185, 2928;
	// begin inline asm
	cp.async.cg.shared.global [%r185], [%rd193], 16;

	// end inline asm
	add.s64 	%rd194, %rd10, 2944;
	mov.b32 	%r186, 2944;
	// begin inline asm
	cp.async.cg.shared.global [%r186], [%rd194], 16;

	// end inline asm
	add.s64 	%rd195, %rd10, 2960;
	mov.b32 	%r187, 2960;
	// begin inline asm
	cp.async.cg.shared.global [%r187], [%rd195], 16;

	// end inline asm
	add.s64 	%rd196, %rd10, 2976;
	mov.b32 	%r188, 2976;
	// begin inline asm
	cp.async.cg.shared.global [%r188], [%rd196], 16;

	// end inline asm
	add.s64 	%rd197, %rd10, 2992;
	mov.b32 	%r189, 2992;
	// begin inline asm
	cp.async.cg.shared.global [%r189], [%rd197], 16;

	// end inline asm
	add.s64 	%rd198, %rd10, 3008;
	mov.b32 	%r190, 3008;
	// begin inline asm
	cp.async.cg.shared.global [%r190], [%rd198], 16;

	// end inline asm
	add.s64 	%rd199, %rd10, 3024;
	mov.b32 	%r191, 3024;
	// begin inline asm
	cp.async.cg.shared.global [%r191], [%rd199], 16;

	// end inline asm
	add.s64 	%rd200, %rd10, 3040;
	mov.b32 	%r192, 3040;
	// begin inline asm
	cp.async.cg.shared.global [%r192], [%rd200], 16;

	// end inline asm
	add.s64 	%rd201, %rd10, 3056;
	mov.b32 	%r193, 3056;
	// begin inline asm
	cp.async.cg.shared.global [%r193], [%rd201], 16;

	// end inline asm
	add.s64 	%rd202, %rd10, 3072;
	mov.b32 	%r194, 3072;
	// begin inline asm
	cp.async.cg.shared.global [%r194], [%rd202], 16;

	// end inline asm
	add.s64 	%rd203, %rd10, 3088;
	mov.b32 	%r195, 3088;
	// begin inline asm
	cp.async.cg.shared.global [%r195], [%rd203], 16;

	// end inline asm
	add.s64 	%rd204, %rd10, 3104;
	mov.b32 	%r196, 3104;
	// begin inline asm
	cp.async.cg.shared.global [%r196], [%rd204], 16;

	// end inline asm
	add.s64 	%rd205, %rd10, 3120;
	mov.b32 	%r197, 3120;
	// begin inline asm
	cp.async.cg.shared.global [%r197], [%rd205], 16;

	// end inline asm
	add.s64 	%rd206, %rd10, 3136;
	mov.b32 	%r198, 3136;
	// begin inline asm
	cp.async.cg.shared.global [%r198], [%rd206], 16;

	// end inline asm
	add.s64 	%rd207, %rd10, 3152;
	mov.b32 	%r199, 3152;
	// begin inline asm
	cp.async.cg.shared.global [%r199], [%rd207], 16;

	// end inline asm
	add.s64 	%rd208, %rd10, 3168;
	mov.b32 	%r200, 3168;
	// begin inline asm
	cp.async.cg.shared.global [%r200], [%rd208], 16;

	// end inline asm
	add.s64 	%rd209, %rd10, 3184;
	mov.b32 	%r201, 3184;
	// begin inline asm
	cp.async.cg.shared.global [%r201], [%rd209], 16;

	// end inline asm
	add.s64 	%rd210, %rd10, 3200;
	mov.b32 	%r202, 3200;
	// begin inline asm
	cp.async.cg.shared.global [%r202], [%rd210], 16;

	// end inline asm
	add.s64 	%rd211, %rd10, 3216;
	mov.b32 	%r203, 3216;
	// begin inline asm
	cp.async.cg.shared.global [%r203], [%rd211], 16;

	// end inline asm
	add.s64 	%rd212, %rd10, 3232;
	mov.b32 	%r204, 3232;
	// begin inline asm
	cp.async.cg.shared.global [%r204], [%rd212], 16;

	// end inline asm
	add.s64 	%rd213, %rd10, 3248;
	mov.b32 	%r205, 3248;
	// begin inline asm
	cp.async.cg.shared.global [%r205], [%rd213], 16;

	// end inline asm
	add.s64 	%rd214, %rd10, 3264;
	mov.b32 	%r206, 3264;
	// begin inline asm
	cp.async.cg.shared.global [%r206], [%rd214], 16;

	// end inline asm
	add.s64 	%rd215, %rd10, 3280;
	mov.b32 	%r207, 3280;
	// begin inline asm
	cp.async.cg.shared.global [%r207], [%rd215], 16;

	// end inline asm
	add.s64 	%rd216, %rd10, 3296;
	mov.b32 	%r208, 3296;
	// begin inline asm
	cp.async.cg.shared.global [%r208], [%rd216], 16;

	// end inline asm
	add.s64 	%rd217, %rd10, 3312;
	mov.b32 	%r209, 3312;
	// begin inline asm
	cp.async.cg.shared.global [%r209], [%rd217], 16;

	// end inline asm
	add.s64 	%rd218, %rd10, 3328;
	mov.b32 	%r210, 3328;
	// begin inline asm
	cp.async.cg.shared.global [%r210], [%rd218], 16;

	// end inline asm
	add.s64 	%rd219, %rd10, 3344;
	mov.b32 	%r211, 3344;
	// begin inline asm
	cp.async.cg.shared.global [%r211], [%rd219], 16;

	// end inline asm
	add.s64 	%rd220, %rd10, 3360;
	mov.b32 	%r212, 3360;
	// begin inline asm
	cp.async.cg.shared.global [%r212], [%rd220], 16;

	// end inline asm
	add.s64 	%rd221, %rd10, 3376;
	mov.b32 	%r213, 3376;
	// begin inline asm
	cp.async.cg.shared.global [%r213], [%rd221], 16;

	// end inline asm
	add.s64 	%rd222, %rd10, 3392;
	mov.b32 	%r214, 3392;
	// begin inline asm
	cp.async.cg.shared.global [%r214], [%rd222], 16;

	// end inline asm
	add.s64 	%rd223, %rd10, 3408;
	mov.b32 	%r215, 3408;
	// begin inline asm
	cp.async.cg.shared.global [%r215], [%rd223], 16;

	// end inline asm
	add.s64 	%rd224, %rd10, 3424;
	mov.b32 	%r216, 3424;
	// begin inline asm
	cp.async.cg.shared.global [%r216], [%rd224], 16;

	// end inline asm
	add.s64 	%rd225, %rd10, 3440;
	mov.b32 	%r217, 3440;
	// begin inline asm
	cp.async.cg.shared.global [%r217], [%rd225], 16;

	// end inline asm
	add.s64 	%rd226, %rd10, 3456;
	mov.b32 	%r218, 3456;
	// begin inline asm
	cp.async.cg.shared.global [%r218], [%rd226], 16;

	// end inline asm
	add.s64 	%rd227, %rd10, 3472;
	mov.b32 	%r219, 3472;
	// begin inline asm
	cp.async.cg.shared.global [%r219], [%rd227], 16;

	// end inline asm
	add.s64 	%rd228, %rd10, 3488;
	mov.b32 	%r220, 3488;
	// begin inline asm
	cp.async.cg.shared.global [%r220], [%rd228], 16;

	// end inline asm
	add.s64 	%rd229, %rd10, 3504;
	mov.b32 	%r221, 3504;
	// begin inline asm
	cp.async.cg.shared.global [%r221], [%rd229], 16;

	// end inline asm
	add.s64 	%rd230, %rd10, 3520;
	mov.b32 	%r222, 3520;
	// begin inline asm
	cp.async.cg.shared.global [%r222], [%rd230], 16;

	// end inline asm
	add.s64 	%rd231, %rd10, 3536;
	mov.b32 	%r223, 3536;
	// begin inline asm
	cp.async.cg.shared.global [%r223], [%rd231], 16;

	// end inline asm
	add.s64 	%rd232, %rd10, 3552;
	mov.b32 	%r224, 3552;
	// begin inline asm
	cp.async.cg.shared.global [%r224], [%rd232], 16;

	// end inline asm
	add.s64 	%rd233, %rd10, 3568;
	mov.b32 	%r225, 3568;
	// begin inline asm
	cp.async.cg.shared.global [%r225], [%rd233], 16;

	// end inline asm
	add.s64 	%rd234, %rd10, 3584;
	mov.b32 	%r226, 3584;
	// begin inline asm
	cp.async.cg.shared.global [%r226], [%rd234], 16;

	// end inline asm
	add.s64 	%rd235, %rd10, 3600;
	mov.b32 	%r227, 3600;
	// begin inline asm
	cp.async.cg.shared.global [%r227], [%rd235], 16;

	// end inline asm
	add.s64 	%rd236, %rd10, 3616;
	mov.b32 	%r228, 3616;
	// begin inline asm
	cp.async.cg.shared.global [%r228], [%rd236], 16;

	// end inline asm
	add.s64 	%rd237, %rd10, 3632;
	mov.b32 	%r229, 3632;
	// begin inline asm
	cp.async.cg.shared.global [%r229], [%rd237], 16;

	// end inline asm
	add.s64 	%rd238, %rd10, 3648;
	mov.b32 	%r230, 3648;
	// begin inline asm
	cp.async.cg.shared.global [%r230], [%rd238], 16;

	// end inline asm
	add.s64 	%rd239, %rd10, 3664;
	mov.b32 	%r231, 3664;
	// begin inline asm
	cp.async.cg.shared.global [%r231], [%rd239], 16;

	// end inline asm
	add.s64 	%rd240, %rd10, 3680;
	mov.b32 	%r232, 3680;
	// begin inline asm
	cp.async.cg.shared.global [%r232], [%rd240], 16;

	// end inline asm
	add.s64 	%rd241, %rd10, 3696;
	mov.b32 	%r233, 3696;
	// begin inline asm
	cp.async.cg.shared.global [%r233], [%rd241], 16;

	// end inline asm
	add.s64 	%rd242, %rd10, 3712;
	mov.b32 	%r234, 3712;
	// begin inline asm
	cp.async.cg.shared.global [%r234], [%rd242], 16;

	// end inline asm
	add.s64 	%rd243, %rd10, 3728;
	mov.b32 	%r235, 3728;
	// begin inline asm
	cp.async.cg.shared.global [%r235], [%rd243], 16;

	// end inline asm
	add.s64 	%rd244, %rd10, 3744;
	mov.b32 	%r236, 3744;
	// begin inline asm
	cp.async.cg.shared.global [%r236], [%rd244], 16;

	// end inline asm
	add.s64 	%rd245, %rd10, 3760;
	mov.b32 	%r237, 3760;
	// begin inline asm
	cp.async.cg.shared.global [%r237], [%rd245], 16;

	// end inline asm
	add.s64 	%rd246, %rd10, 3776;
	mov.b32 	%r238, 3776;
	// begin inline asm
	cp.async.cg.shared.global [%r238], [%rd246], 16;

	// end inline asm
	add.s64 	%rd247, %rd10, 3792;
	mov.b32 	%r239, 3792;
	// begin inline asm
	cp.async.cg.shared.global [%r239], [%rd247], 16;

	// end inline asm
	add.s64 	%rd248, %rd10, 3808;
	mov.b32 	%r240, 3808;
	// begin inline asm
	cp.async.cg.shared.global [%r240], [%rd248], 16;

	// end inline asm
	add.s64 	%rd249, %rd10, 3824;
	mov.b32 	%r241, 3824;
	// begin inline asm
	cp.async.cg.shared.global [%r241], [%rd249], 16;

	// end inline asm
	add.s64 	%rd250, %rd10, 3840;
	mov.b32 	%r242, 3840;
	// begin inline asm
	cp.async.cg.shared.global [%r242], [%rd250], 16;

	// end inline asm
	add.s64 	%rd251, %rd10, 3856;
	mov.b32 	%r243, 3856;
	// begin inline asm
	cp.async.cg.shared.global [%r243], [%rd251], 16;

	// end inline asm
	add.s64 	%rd252, %rd10, 3872;
	mov.b32 	%r244, 3872;
	// begin inline asm
	cp.async.cg.shared.global [%r244], [%rd252], 16;

	// end inline asm
	add.s64 	%rd253, %rd10, 3888;
	mov.b32 	%r245, 3888;
	// begin inline asm
	cp.async.cg.shared.global [%r245], [%rd253], 16;

	// end inline asm
	add.s64 	%rd254, %rd10, 3904;
	mov.b32 	%r246, 3904;
	// begin inline asm
	cp.async.cg.shared.global [%r246], [%rd254], 16;

	// end inline asm
	add.s64 	%rd255, %rd10, 3920;
	mov.b32 	%r247, 3920;
	// begin inline asm
	cp.async.cg.shared.global [%r247], [%rd255], 16;

	// end inline asm
	add.s64 	%rd256, %rd10, 3936;
	mov.b32 	%r248, 3936;
	// begin inline asm
	cp.async.cg.shared.global [%r248], [%rd256], 16;

	// end inline asm
	add.s64 	%rd257, %rd10, 3952;
	mov.b32 	%r249, 3952;
	// begin inline asm
	cp.async.cg.shared.global [%r249], [%rd257], 16;

	// end inline asm
	add.s64 	%rd258, %rd10, 3968;
	mov.b32 	%r250, 3968;
	// begin inline asm
	cp.async.cg.shared.global [%r250], [%rd258], 16;

	// end inline asm
	add.s64 	%rd259, %rd10, 3984;
	mov.b32 	%r251, 3984;
	// begin inline asm
	cp.async.cg.shared.global [%r251], [%rd259], 16;

	// end inline asm
	add.s64 	%rd260, %rd10, 4000;
	mov.b32 	%r252, 4000;
	// begin inline asm
	cp.async.cg.shared.global [%r252], [%rd260], 16;

	// end inline asm
	add.s64 	%rd261, %rd10, 4016;
	mov.b32 	%r253, 4016;
	// begin inline asm
	cp.async.cg.shared.global [%r253], [%rd261], 16;

	// end inline asm
	add.s64 	%rd262, %rd10, 4032;
	mov.b32 	%r254, 4032;
	// begin inline asm
	cp.async.cg.shared.global [%r254], [%rd262], 16;

	// end inline asm
	add.s64 	%rd263, %rd10, 4048;
	mov.b32 	%r255, 4048;
	// begin inline asm
	cp.async.cg.shared.global [%r255], [%rd263], 16;

	// end inline asm
	add.s64 	%rd264, %rd10, 4064;
	mov.b32 	%r256, 4064;
	// begin inline asm
	cp.async.cg.shared.global [%r256], [%rd264], 16;

	// end inline asm
	add.s64 	%rd265, %rd10, 4080;
	mov.b32 	%r257, 4080;
	// begin inline asm
	cp.async.cg.shared.global [%r257], [%rd265], 16;

	// end inline asm
	add.s64 	%rd266, %rd10, 4096;
	mov.b32 	%r258, 4096;
	// begin inline asm
	cp.async.cg.shared.global [%r258], [%rd266], 16;

	// end inline asm
	add.s64 	%rd267, %rd10, 4112;
	mov.b32 	%r259, 4112;
	// begin inline asm
	cp.async.cg.shared.global [%r259], [%rd267], 16;

	// end inline asm
	add.s64 	%rd268, %rd10, 4128;
	mov.b32 	%r260, 4128;
	// begin inline asm
	cp.async.cg.shared.global [%r260], [%rd268], 16;

	// end inline asm
	add.s64 	%rd269, %rd10, 4144;
	mov.b32 	%r261, 4144;
	// begin inline asm
	cp.async.cg.shared.global [%r261], [%rd269], 16;

	// end inline asm
	add.s64 	%rd270, %rd10, 4160;
	mov.b32 	%r262, 4160;
	// begin inline asm
	cp.async.cg.shared.global [%r262], [%rd270], 16;

	// end inline asm
	add.s64 	%rd271, %rd10, 4176;
	mov.b32 	%r263, 4176;
	// begin inline asm
	cp.async.cg.shared.global [%r263], [%rd271], 16;

	// end inline asm
	add.s64 	%rd272, %rd10, 4192;
	mov.b32 	%r264, 4192;
	// begin inline asm
	cp.async.cg.shared.global [%r264], [%rd272], 16;

	// end inline asm
	add.s64 	%rd273, %rd10, 4208;
	mov.b32 	%r265, 4208;
	// begin inline asm
	cp.async.cg.shared.global [%r265], [%rd273], 16;

	// end inline asm
	add.s64 	%rd274, %rd10, 4224;
	mov.b32 	%r266, 4224;
	// begin inline asm
	cp.async.cg.shared.global [%r266], [%rd274], 16;

	// end inline asm
	add.s64 	%rd275, %rd10, 4240;
	mov.b32 	%r267, 4240;
	// begin inline asm
	cp.async.cg.shared.global [%r267], [%rd275], 16;

	// end inline asm
	add.s64 	%rd276, %rd10, 4256;
	mov.b32 	%r268, 4256;
	// begin inline asm
	cp.async.cg.shared.global [%r268], [%rd276], 16;

	// end inline asm
	add.s64 	%rd277, %rd10, 4272;
	mov.b32 	%r269, 4272;
	// begin inline asm
	cp.async.cg.shared.global [%r269], [%rd277], 16;

	// end inline asm
	add.s64 	%rd278, %rd10, 4288;
	mov.b32 	%r270, 4288;
	// begin inline asm
	cp.async.cg.shared.global [%r270], [%rd278], 16;

	// end inline asm
	add.s64 	%rd279, %rd10, 4304;
	mov.b32 	%r271, 4304;
	// begin inline asm
	cp.async.cg.shared.global [%r271], [%rd279], 16;

	// end inline asm
	add.s64 	%rd280, %rd10, 4320;
	mov.b32 	%r272, 4320;
	// begin inline asm
	cp.async.cg.shared.global [%r272], [%rd280], 16;

	// end inline asm
	add.s64 	%rd281, %rd10, 4336;
	mov.b32 	%r273, 4336;
	// begin inline asm
	cp.async.cg.shared.global [%r273], [%rd281], 16;

	// end inline asm
	add.s64 	%rd282, %rd10, 4352;
	mov.b32 	%r274, 4352;
	// begin inline asm
	cp.async.cg.shared.global [%r274], [%rd282], 16;

	// end inline asm
	add.s64 	%rd283, %rd10, 4368;
	mov.b32 	%r275, 4368;
	// begin inline asm
	cp.async.cg.shared.global [%r275], [%rd283], 16;

	// end inline asm
	add.s64 	%rd284, %rd10, 4384;
	mov.b32 	%r276, 4384;
	// begin inline asm
	cp.async.cg.shared.global [%r276], [%rd284], 16;

	// end inline asm
	add.s64 	%rd285, %rd10, 4400;
	mov.b32 	%r277, 4400;
	// begin inline asm
	cp.async.cg.shared.global [%r277], [%rd285], 16;

	// end inline asm
	add.s64 	%rd286, %rd10, 4416;
	mov.b32 	%r278, 4416;
	// begin inline asm
	cp.async.cg.shared.global [%r278], [%rd286], 16;

	// end inline asm
	add.s64 	%rd287, %rd10, 4432;
	mov.b32 	%r279, 4432;
	// begin inline asm
	cp.async.cg.shared.global [%r279], [%rd287], 16;

	// end inline asm
	add.s64 	%rd288, %rd10, 4448;
	mov.b32 	%r280, 4448;
	// begin inline asm
	cp.async.cg.shared.global [%r280], [%rd288], 16;

	// end inline asm
	add.s64 	%rd289, %rd10, 4464;
	mov.b32 	%r281, 4464;
	// begin inline asm
	cp.async.cg.shared.global [%r281], [%rd289], 16;

	// end inline asm
	add.s64 	%rd290, %rd10, 4480;
	mov.b32 	%r282, 4480;
	// begin inline asm
	cp.async.cg.shared.global [%r282], [%rd290], 16;

	// end inline asm
	add.s64 	%rd291, %rd10, 4496;
	mov.b32 	%r283, 4496;
	// begin inline asm
	cp.async.cg.shared.global [%r283], [%rd291], 16;

	// end inline asm
	add.s64 	%rd292, %rd10, 4512;
	mov.b32 	%r284, 4512;
	// begin inline asm
	cp.async.cg.shared.global [%r284], [%rd292], 16;

	// end inline asm
	add.s64 	%rd293, %rd10, 4528;
	mov.b32 	%r285, 4528;
	// begin inline asm
	cp.async.cg.shared.global [%r285], [%rd293], 16;

	// end inline asm
	add.s64 	%rd294, %rd10, 4544;
	mov.b32 	%r286, 4544;
	// begin inline asm
	cp.async.cg.shared.global [%r286], [%rd294], 16;

	// end inline asm
	add.s64 	%rd295, %rd10, 4560;
	mov.b32 	%r287, 4560;
	// begin inline asm
	cp.async.cg.shared.global [%r287], [%rd295], 16;

	// end inline asm
	add.s64 	%rd296, %rd10, 4576;
	mov.b32 	%r288, 4576;
	// begin inline asm
	cp.async.cg.shared.global [%r288], [%rd296], 16;

	// end inline asm
	add.s64 	%rd297, %rd10, 4592;
	mov.b32 	%r289, 4592;
	// begin inline asm
	cp.async.cg.shared.global [%r289], [%rd297], 16;

	// end inline asm
	add.s64 	%rd298, %rd10, 4608;
	mov.b32 	%r290, 4608;
	// begin inline asm
	cp.async.cg.shared.global [%r290], [%rd298], 16;

	// end inline asm
	add.s64 	%rd299, %rd10, 4624;
	mov.b32 	%r291, 4624;
	// begin inline asm
	cp.async.cg.shared.global [%r291], [%rd299], 16;

	// end inline asm
	add.s64 	%rd300, %rd10, 4640;
	mov.b32 	%r292, 4640;
	// begin inline asm
	cp.async.cg.shared.global [%r292], [%rd300], 16;

	// end inline asm
	add.s64 	%rd301, %rd10, 4656;
	mov.b32 	%r293, 4656;
	// begin inline asm
	cp.async.cg.shared.global [%r293], [%rd301], 16;

	// end inline asm
	add.s64 	%rd302, %rd10, 4672;
	mov.b32 	%r294, 4672;
	// begin inline asm
	cp.async.cg.shared.global [%r294], [%rd302], 16;

	// end inline asm
	add.s64 	%rd303, %rd10, 4688;
	mov.b32 	%r295, 4688;
	// begin inline asm
	cp.async.cg.shared.global [%r295], [%rd303], 16;

	// end inline asm
	add.s64 	%rd304, %rd10, 4704;
	mov.b32 	%r296, 4704;
	// begin inline asm
	cp.async.cg.shared.global [%r296], [%rd304], 16;

	// end inline asm
	add.s64 	%rd305, %rd10, 4720;
	mov.b32 	%r297, 4720;
	// begin inline asm
	cp.async.cg.shared.global [%r297], [%rd305], 16;

	// end inline asm
	add.s64 	%rd306, %rd10, 4736;
	mov.b32 	%r298, 4736;
	// begin inline asm
	cp.async.cg.shared.global [%r298], [%rd306], 16;

	// end inline asm
	add.s64 	%rd307, %rd10, 4752;
	mov.b32 	%r299, 4752;
	// begin inline asm
	cp.async.cg.shared.global [%r299], [%rd307], 16;

	// end inline asm
	add.s64 	%rd308, %rd10, 4768;
	mov.b32 	%r300, 4768;
	// begin inline asm
	cp.async.cg.shared.global [%r300], [%rd308], 16;

	// end inline asm
	add.s64 	%rd309, %rd10, 4784;
	mov.b32 	%r301, 4784;
	// begin inline asm
	cp.async.cg.shared.global [%r301], [%rd309], 16;

	// end inline asm
	add.s64 	%rd310, %rd10, 4800;
	mov.b32 	%r302, 4800;
	// begin inline asm
	cp.async.cg.shared.global [%r302], [%rd310], 16;

	// end inline asm
	add.s64 	%rd311, %rd10, 4816;
	mov.b32 	%r303, 4816;
	// begin inline asm
	cp.async.cg.shared.global [%r303], [%rd311], 16;

	// end inline asm
	add.s64 	%rd312, %rd10, 4832;
	mov.b32 	%r304, 4832;
	// begin inline asm
	cp.async.cg.shared.global [%r304], [%rd312], 16;

	// end inline asm
	add.s64 	%rd313, %rd10, 4848;
	mov.b32 	%r305, 4848;
	// begin inline asm
	cp.async.cg.shared.global [%r305], [%rd313], 16;

	// end inline asm
	add.s64 	%rd314, %rd10, 4864;
	mov.b32 	%r306, 4864;
	// begin inline asm
	cp.async.cg.shared.global [%r306], [%rd314], 16;

	// end inline asm
	add.s64 	%rd315, %rd10, 4880;
	mov.b32 	%r307, 4880;
	// begin inline asm
	cp.async.cg.shared.global [%r307], [%rd315], 16;

	// end inline asm
	add.s64 	%rd316, %rd10, 4896;
	mov.b32 	%r308, 4896;
	// begin inline asm
	cp.async.cg.shared.global [%r308], [%rd316], 16;

	// end inline asm
	add.s64 	%rd317, %rd10, 4912;
	mov.b32 	%r309, 4912;
	// begin inline asm
	cp.async.cg.shared.global [%r309], [%rd317], 16;

	// end inline asm
	add.s64 	%rd318, %rd10, 4928;
	mov.b32 	%r310, 4928;
	// begin inline asm
	cp.async.cg.shared.global [%r310], [%rd318], 16;

	// end inline asm
	add.s64 	%rd319, %rd10, 4944;
	mov.b32 	%r311, 4944;
	// begin inline asm
	cp.async.cg.shared.global [%r311], [%rd319], 16;

	// end inline asm
	add.s64 	%rd320, %rd10, 4960;
	mov.b32 	%r312, 4960;
	// begin inline asm
	cp.async.cg.shared.global [%r312], [%rd320], 16;

	// end inline asm
	add.s64 	%rd321, %rd10, 4976;
	mov.b32 	%r313, 4976;
	// begin inline asm
	cp.async.cg.shared.global [%r313], [%rd321], 16;

	// end inline asm
	add.s64 	%rd322, %rd10, 4992;
	mov.b32 	%r314, 4992;
	// begin inline asm
	cp.async.cg.shared.global [%r314], [%rd322], 16;

	// end inline asm
	add.s64 	%rd323, %rd10, 5008;
	mov.b32 	%r315, 5008;
	// begin inline asm
	cp.async.cg.shared.global [%r315], [%rd323], 16;

	// end inline asm
	add.s64 	%rd324, %rd10, 5024;
	mov.b32 	%r316, 5024;
	// begin inline asm
	cp.async.cg.shared.global [%r316], [%rd324], 16;

	// end inline asm
	add.s64 	%rd325, %rd10, 5040;
	mov.b32 	%r317, 5040;
	// begin inline asm
	cp.async.cg.shared.global [%r317], [%rd325], 16;

	// end inline asm
	add.s64 	%rd326, %rd10, 5056;
	mov.b32 	%r318, 5056;
	// begin inline asm
	cp.async.cg.shared.global [%r318], [%rd326], 16;

	// end inline asm
	add.s64 	%rd327, %rd10, 5072;
	mov.b32 	%r319, 5072;
	// begin inline asm
	cp.async.cg.shared.global [%r319], [%rd327], 16;

	// end inline asm
	add.s64 	%rd328, %rd10, 5088;
	mov.b32 	%r320, 5088;
	// begin inline asm
	cp.async.cg.shared.global [%r320], [%rd328], 16;

	// end inline asm
	add.s64 	%rd329, %rd10, 5104;
	mov.b32 	%r321, 5104;
	// begin inline asm
	cp.async.cg.shared.global [%r321], [%rd329], 16;

	// end inline asm
	add.s64 	%rd330, %rd10, 5120;
	mov.b32 	%r322, 5120;
	// begin inline asm
	cp.async.cg.shared.global [%r322], [%rd330], 16;

	// end inline asm
	add.s64 	%rd331, %rd10, 5136;
	mov.b32 	%r323, 5136;
	// begin inline asm
	cp.async.cg.shared.global [%r323], [%rd331], 16;

	// end inline asm
	add.s64 	%rd332, %rd10, 5152;
	mov.b32 	%r324, 5152;
	// begin inline asm
	cp.async.cg.shared.global [%r324], [%rd332], 16;

	// end inline asm
	add.s64 	%rd333, %rd10, 5168;
	mov.b32 	%r325, 5168;
	// begin inline asm
	cp.async.cg.shared.global [%r325], [%rd333], 16;

	// end inline asm
	add.s64 	%rd334, %rd10, 5184;
	mov.b32 	%r326, 5184;
	// begin inline asm
	cp.async.cg.shared.global [%r326], [%rd334], 16;

	// end inline asm
	add.s64 	%rd335, %rd10, 5200;
	mov.b32 	%r327, 5200;
	// begin inline asm
	cp.async.cg.shared.global [%r327], [%rd335], 16;

	// end inline asm
	add.s64 	%rd336, %rd10, 5216;
	mov.b32 	%r328, 5216;
	// begin inline asm
	cp.async.cg.shared.global [%r328], [%rd336], 16;

	// end inline asm
	add.s64 	%rd337, %rd10, 5232;
	mov.b32 	%r329, 5232;
	// begin inline asm
	cp.async.cg.shared.global [%r329], [%rd337], 16;

	// end inline asm
	add.s64 	%rd338, %rd10, 5248;
	mov.b32 	%r330, 5248;
	// begin inline asm
	cp.async.cg.shared.global [%r330], [%rd338], 16;

	// end inline asm
	add.s64 	%rd339, %rd10, 5264;
	mov.b32 	%r331, 5264;
	// begin inline asm
	cp.async.cg.shared.global [%r331], [%rd339], 16;

	// end inline asm
	add.s64 	%rd340, %rd10, 5280;
	mov.b32 	%r332, 5280;
	// begin inline asm
	cp.async.cg.shared.global [%r332], [%rd340], 16;

	// end inline asm
	add.s64 	%rd341, %rd10, 5296;
	mov.b32 	%r333, 5296;
	// begin inline asm
	cp.async.cg.shared.global [%r333], [%rd341], 16;

	// end inline asm
	add.s64 	%rd342, %rd10, 5312;
	mov.b32 	%r334, 5312;
	// begin inline asm
	cp.async.cg.shared.global [%r334], [%rd342], 16;

	// end inline asm
	add.s64 	%rd343, %rd10, 5328;
	mov.b32 	%r335, 5328;
	// begin inline asm
	cp.async.cg.shared.global [%r335], [%rd343], 16;

	// end inline asm
	add.s64 	%rd344, %rd10, 5344;
	mov.b32 	%r336, 5344;
	// begin inline asm
	cp.async.cg.shared.global [%r336], [%rd344], 16;

	// end inline asm
	add.s64 	%rd345, %rd10, 5360;
	mov.b32 	%r337, 5360;
	// begin inline asm
	cp.async.cg.shared.global [%r337], [%rd345], 16;

	// end inline asm
	add.s64 	%rd346, %rd10, 5376;
	mov.b32 	%r338, 5376;
	// begin inline asm
	cp.async.cg.shared.global [%r338], [%rd346], 16;

	// end inline asm
	add.s64 	%rd347, %rd10, 5392;
	mov.b32 	%r339, 5392;
	// begin inline asm
	cp.async.cg.shared.global [%r339], [%rd347], 16;

	// end inline asm
	add.s64 	%rd348, %rd10, 5408;
	mov.b32 	%r340, 5408;
	// begin inline asm
	cp.async.cg.shared.global [%r340], [%rd348], 16;

	// end inline asm
	add.s64 	%rd349, %rd10, 5424;
	mov.b32 	%r341, 5424;
	// begin inline asm
	cp.async.cg.shared.global [%r341], [%rd349], 16;

	// end inline asm
	add.s64 	%rd350, %rd10, 5440;
	mov.b32 	%r342, 5440;
	// begin inline asm
	cp.async.cg.shared.global [%r342], [%rd350], 16;

	// end inline asm
	add.s64 	%rd351, %rd10, 5456;
	mov.b32 	%r343, 5456;
	// begin inline asm
	cp.async.cg.shared.global [%r343], [%rd351], 16;

	// end inline asm
	add.s64 	%rd352, %rd10, 5472;
	mov.b32 	%r344, 5472;
	// begin inline asm
	cp.async.cg.shared.global [%r344], [%rd352], 16;

	// end inline asm
	add.s64 	%rd353, %rd10, 5488;
	mov.b32 	%r345, 5488;
	// begin inline asm
	cp.async.cg.shared.global [%r345], [%rd353], 16;

	// end inline asm
	add.s64 	%rd354, %rd10, 5504;
	mov.b32 	%r346, 5504;
	// begin inline asm
	cp.async.cg.shared.global [%r346], [%rd354], 16;

	// end inline asm
	add.s64 	%rd355, %rd10, 5520;
	mov.b32 	%r347, 5520;
	// begin inline asm
	cp.async.cg.shared.global [%r347], [%rd355], 16;

	// end inline asm
	add.s64 	%rd356, %rd10, 5536;
	mov.b32 	%r348, 5536;
	// begin inline asm
	cp.async.cg.shared.global [%r348], [%rd356], 16;

	// end inline asm
	add.s64 	%rd357, %rd10, 5552;
	mov.b32 	%r349, 5552;
	// begin inline asm
	cp.async.cg.shared.global [%r349], [%rd357], 16;

	// end inline asm
	add.s64 	%rd358, %rd10, 5568;
	mov.b32 	%r350, 5568;
	// begin inline asm
	cp.async.cg.shared.global [%r350], [%rd358], 16;

	// end inline asm
	add.s64 	%rd359, %rd10, 5584;
	mov.b32 	%r351, 5584;
	// begin inline asm
	cp.async.cg.shared.global [%r351], [%rd359], 16;

	// end inline asm
	add.s64 	%rd360, %rd10, 5600;
	mov.b32 	%r352, 5600;
	// begin inline asm
	cp.async.cg.shared.global [%r352], [%rd360], 16;

	// end inline asm
	add.s64 	%rd361, %rd10, 5616;
	mov.b32 	%r353, 5616;
	// begin inline asm
	cp.async.cg.shared.global [%r353], [%rd361], 16;

	// end inline asm
	add.s64 	%rd362, %rd10, 5632;
	mov.b32 	%r354, 5632;
	// begin inline asm
	cp.async.cg.shared.global [%r354], [%rd362], 16;

	// end inline asm
	add.s64 	%rd363, %rd10, 5648;
	mov.b32 	%r355, 5648;
	// begin inline asm
	cp.async.cg.shared.global [%r355], [%rd363], 16;

	// end inline asm
	add.s64 	%rd364, %rd10, 5664;
	mov.b32 	%r356, 5664;
	// begin inline asm
	cp.async.cg.shared.global [%r356], [%rd364], 16;

	// end inline asm
	add.s64 	%rd365, %rd10, 5680;
	mov.b32 	%r357, 5680;
	// begin inline asm
	cp.async.cg.shared.global [%r357], [%rd365], 16;

	// end inline asm
	add.s64 	%rd366, %rd10, 5696;
	mov.b32 	%r358, 5696;
	// begin inline asm
	cp.async.cg.shared.global [%r358], [%rd366], 16;

	// end inline asm
	add.s64 	%rd367, %rd10, 5712;
	mov.b32 	%r359, 5712;
	// begin inline asm
	cp.async.cg.shared.global [%r359], [%rd367], 16;

	// end inline asm
	add.s64 	%rd368, %rd10, 5728;
	mov.b32 	%r360, 5728;
	// begin inline asm
	cp.async.cg.shared.global [%r360], [%rd368], 16;

	// end inline asm
	add.s64 	%rd369, %rd10, 5744;
	mov.b32 	%r361, 5744;
	// begin inline asm
	cp.async.cg.shared.global [%r361], [%rd369], 16;

	// end inline asm
	add.s64 	%rd370, %rd10, 5760;
	mov.b32 	%r362, 5760;
	// begin inline asm
	cp.async.cg.shared.global [%r362], [%rd370], 16;

	// end inline asm
	add.s64 	%rd371, %rd10, 5776;
	mov.b32 	%r363, 5776;
	// begin inline asm
	cp.async.cg.shared.global [%r363], [%rd371], 16;

	// end inline asm
	add.s64 	%rd372, %rd10, 5792;
	mov.b32 	%r364, 5792;
	// begin inline asm
	cp.async.cg.shared.global [%r364], [%rd372], 16;

	// end inline asm
	add.s64 	%rd373, %rd10, 5808;
	mov.b32 	%r365, 5808;
	// begin inline asm
	cp.async.cg.shared.global [%r365], [%rd373], 16;

	// end inline asm
	add.s64 	%rd374, %rd10, 5824;
	mov.b32 	%r366, 5824;
	// begin inline asm
	cp.async.cg.shared.global [%r366], [%rd374], 16;

	// end inline asm
	add.s64 	%rd375, %rd10, 5840;
	mov.b32 	%r367, 5840;
	// begin inline asm
	cp.async.cg.shared.global [%r367], [%rd375], 16;

	// end inline asm
	add.s64 	%rd376, %rd10, 5856;
	mov.b32 	%r368, 5856;
	// begin inline asm
	cp.async.cg.shared.global [%r368], [%rd376], 16;

	// end inline asm
	add.s64 	%rd377, %rd10, 5872;
	mov.b32 	%r369, 5872;
	// begin inline asm
	cp.async.cg.shared.global [%r369], [%rd377], 16;

	// end inline asm
	add.s64 	%rd378, %rd10, 5888;
	mov.b32 	%r370, 5888;
	// begin inline asm
	cp.async.cg.shared.global [%r370], [%rd378], 16;

	// end inline asm
	add.s64 	%rd379, %rd10, 5904;
	mov.b32 	%r371, 5904;
	// begin inline asm
	cp.async.cg.shared.global [%r371], [%rd379], 16;

	// end inline asm
	add.s64 	%rd380, %rd10, 5920;
	mov.b32 	%r372, 5920;
	// begin inline asm
	cp.async.cg.shared.global [%r372], [%rd380], 16;

	// end inline asm
	add.s64 	%rd381, %rd10, 5936;
	mov.b32 	%r373, 5936;
	// begin inline asm
	cp.async.cg.shared.global [%r373], [%rd381], 16;

	// end inline asm
	add.s64 	%rd382, %rd10, 5952;
	mov.b32 	%r374, 5952;
	// begin inline asm
	cp.async.cg.shared.global [%r374], [%rd382], 16;

	// end inline asm
	add.s64 	%rd383, %rd10, 5968;
	mov.b32 	%r375, 5968;
	// begin inline asm
	cp.async.cg.shared.global [%r375], [%rd383], 16;

	// end inline asm
	add.s64 	%rd384, %rd10, 5984;
	mov.b32 	%r376, 5984;
	// begin inline asm
	cp.async.cg.shared.global [%r376], [%rd384], 16;

	// end inline asm
	add.s64 	%rd385, %rd10, 6000;
	mov.b32 	%r377, 6000;
	// begin inline asm
	cp.async.cg.shared.global [%r377], [%rd385], 16;

	// end inline asm
	add.s64 	%rd386, %rd10, 6016;
	mov.b32 	%r378, 6016;
	// begin inline asm
	cp.async.cg.shared.global [%r378], [%rd386], 16;

	// end inline asm
	add.s64 	%rd387, %rd10, 6032;
	mov.b32 	%r379, 6032;
	// begin inline asm
	cp.async.cg.shared.global [%r379], [%rd387], 16;

	// end inline asm
	add.s64 	%rd388, %rd10, 6048;
	mov.b32 	%r380, 6048;
	// begin inline asm
	cp.async.cg.shared.global [%r380], [%rd388], 16;

	// end inline asm
	add.s64 	%rd389, %rd10, 6064;
	mov.b32 	%r381, 6064;
	// begin inline asm
	cp.async.cg.shared.global [%r381], [%rd389], 16;

	// end inline asm
	add.s64 	%rd390, %rd10, 6080;
	mov.b32 	%r382, 6080;
	// begin inline asm
	cp.async.cg.shared.global [%r382], [%rd390], 16;

	// end inline asm
	add.s64 	%rd391, %rd10, 6096;
	mov.b32 	%r383, 6096;
	// begin inline asm
	cp.async.cg.shared.global [%r383], [%rd391], 16;

	// end inline asm
	add.s64 	%rd392, %rd10, 6112;
	mov.b32 	%r384, 6112;
	// begin inline asm
	cp.async.cg.shared.global [%r384], [%rd392], 16;

	// end inline asm
	add.s64 	%rd393, %rd10, 6128;
	mov.b32 	%r385, 6128;
	// begin inline asm
	cp.async.cg.shared.global [%r385], [%rd393], 16;

	// end inline asm
	add.s64 	%rd394, %rd10, 6144;
	mov.b32 	%r386, 6144;
	// begin inline asm
	cp.async.cg.shared.global [%r386], [%rd394], 16;

	// end inline asm
	add.s64 	%rd395, %rd10, 6160;
	mov.b32 	%r387, 6160;
	// begin inline asm
	cp.async.cg.shared.global [%r387], [%rd395], 16;

	// end inline asm
	add.s64 	%rd396, %rd10, 6176;
	mov.b32 	%r388, 6176;
	// begin inline asm
	cp.async.cg.shared.global [%r388], [%rd396], 16;

	// end inline asm
	add.s64 	%rd397, %rd10, 6192;
	mov.b32 	%r389, 6192;
	// begin inline asm
	cp.async.cg.shared.global [%r389], [%rd397], 16;

	// end inline asm
	add.s64 	%rd398, %rd10, 6208;
	mov.b32 	%r390, 6208;
	// begin inline asm
	cp.async.cg.shared.global [%r390], [%rd398], 16;

	// end inline asm
	add.s64 	%rd399, %rd10, 6224;
	mov.b32 	%r391, 6224;
	// begin inline asm
	cp.async.cg.shared.global [%r391], [%rd399], 16;

	// end inline asm
	add.s64 	%rd400, %rd10, 6240;
	mov.b32 	%r392, 6240;
	// begin inline asm
	cp.async.cg.shared.global [%r392], [%rd400], 16;

	// end inline asm
	add.s64 	%rd401, %rd10, 6256;
	mov.b32 	%r393, 6256;
	// begin inline asm
	cp.async.cg.shared.global [%r393], [%rd401], 16;

	// end inline asm
	add.s64 	%rd402, %rd10, 6272;
	mov.b32 	%r394, 6272;
	// begin inline asm
	cp.async.cg.shared.global [%r394], [%rd402], 16;

	// end inline asm
	add.s64 	%rd403, %rd10, 6288;
	mov.b32 	%r395, 6288;
	// begin inline asm
	cp.async.cg.shared.global [%r395], [%rd403], 16;

	// end inline asm
	add.s64 	%rd404, %rd10, 6304;
	mov.b32 	%r396, 6304;
	// begin inline asm
	cp.async.cg.shared.global [%r396], [%rd404], 16;

	// end inline asm
	add.s64 	%rd405, %rd10, 6320;
	mov.b32 	%r397, 6320;
	// begin inline asm
	cp.async.cg.shared.global [%r397], [%rd405], 16;

	// end inline asm
	add.s64 	%rd406, %rd10, 6336;
	mov.b32 	%r398, 6336;
	// begin inline asm
	cp.async.cg.shared.global [%r398], [%rd406], 16;

	// end inline asm
	add.s64 	%rd407, %rd10, 6352;
	mov.b32 	%r399, 6352;
	// begin inline asm
	cp.async.cg.shared.global [%r399], [%rd407], 16;

	// end inline asm
	add.s64 	%rd408, %rd10, 6368;
	mov.b32 	%r400, 6368;
	// begin inline asm
	cp.async.cg.shared.global [%r400], [%rd408], 16;

	// end inline asm
	add.s64 	%rd409, %rd10, 6384;
	mov.b32 	%r401, 6384;
	// begin inline asm
	cp.async.cg.shared.global [%r401], [%rd409], 16;

	// end inline asm
	add.s64 	%rd410, %rd10, 6400;
	mov.b32 	%r402, 6400;
	// begin inline asm
	cp.async.cg.shared.global [%r402], [%rd410], 16;

	// end inline asm
	add.s64 	%rd411, %rd10, 6416;
	mov.b32 	%r403, 6416;
	// begin inline asm
	cp.async.cg.shared.global [%r403], [%rd411], 16;

	// end inline asm
	add.s64 	%rd412, %rd10, 6432;
	mov.b32 	%r404, 6432;
	// begin inline asm
	cp.async.cg.shared.global [%r404], [%rd412], 16;

	// end inline asm
	add.s64 	%rd413, %rd10, 6448;
	mov.b32 	%r405, 6448;
	// begin inline asm
	cp.async.cg.shared.global [%r405], [%rd413], 16;

	// end inline asm
	add.s64 	%rd414, %rd10, 6464;
	mov.b32 	%r406, 6464;
	// begin inline asm
	cp.async.cg.shared.global [%r406], [%rd414], 16;

	// end inline asm
	add.s64 	%rd415, %rd10, 6480;
	mov.b32 	%r407, 6480;
	// begin inline asm
	cp.async.cg.shared.global [%r407], [%rd415], 16;

	// end inline asm
	add.s64 	%rd416, %rd10, 6496;
	mov.b32 	%r408, 6496;
	// begin inline asm
	cp.async.cg.shared.global [%r408], [%rd416], 16;

	// end inline asm
	add.s64 	%rd417, %rd10, 6512;
	mov.b32 	%r409, 6512;
	// begin inline asm
	cp.async.cg.shared.global [%r409], [%rd417], 16;

	// end inline asm
	add.s64 	%rd418, %rd10, 6528;
	mov.b32 	%r410, 6528;
	// begin inline asm
	cp.async.cg.shared.global [%r410], [%rd418], 16;

	// end inline asm
	add.s64 	%rd419, %rd10, 6544;
	mov.b32 	%r411, 6544;
	// begin inline asm
	cp.async.cg.shared.global [%r411], [%rd419], 16;

	// end inline asm
	add.s64 	%rd420, %rd10, 6560;
	mov.b32 	%r412, 6560;
	// begin inline asm
	cp.async.cg.shared.global [%r412], [%rd420], 16;

	// end inline asm
	add.s64 	%rd421, %rd10, 6576;
	mov.b32 	%r413, 6576;
	// begin inline asm
	cp.async.cg.shared.global [%r413], [%rd421], 16;

	// end inline asm
	add.s64 	%rd422, %rd10, 6592;
	mov.b32 	%r414, 6592;
	// begin inline asm
	cp.async.cg.shared.global [%r414], [%rd422], 16;

	// end inline asm
	add.s64 	%rd423, %rd10, 6608;
	mov.b32 	%r415, 6608;
	// begin inline asm
	cp.async.cg.shared.global [%r415], [%rd423], 16;

	// end inline asm
	add.s64 	%rd424, %rd10, 6624;
	mov.b32 	%r416, 6624;
	// begin inline asm
	cp.async.cg.shared.global [%r416], [%rd424], 16;

	// end inline asm
	add.s64 	%rd425, %rd10, 6640;
	mov.b32 	%r417, 6640;
	// begin inline asm
	cp.async.cg.shared.global [%r417], [%rd425], 16;

	// end inline asm
	add.s64 	%rd426, %rd10, 6656;
	mov.b32 	%r418, 6656;
	// begin inline asm
	cp.async.cg.shared.global [%r418], [%rd426], 16;

	// end inline asm
	add.s64 	%rd427, %rd10, 6672;
	mov.b32 	%r419, 6672;
	// begin inline asm
	cp.async.cg.shared.global [%r419], [%rd427], 16;

	// end inline asm
	add.s64 	%rd428, %rd10, 6688;
	mov.b32 	%r420, 6688;
	// begin inline asm
	cp.async.cg.shared.global [%r420], [%rd428], 16;

	// end inline asm
	add.s64 	%rd429, %rd10, 6704;
	mov.b32 	%r421, 6704;
	// begin inline asm
	cp.async.cg.shared.global [%r421], [%rd429], 16;

	// end inline asm
	add.s64 	%rd430, %rd10, 6720;
	mov.b32 	%r422, 6720;
	// begin inline asm
	cp.async.cg.shared.global [%r422], [%rd430], 16;

	// end inline asm
	add.s64 	%rd431, %rd10, 6736;
	mov.b32 	%r423, 6736;
	// begin inline asm
	cp.async.cg.shared.global [%r423], [%rd431], 16;

	// end inline asm
	add.s64 	%rd432, %rd10, 6752;
	mov.b32 	%r424, 6752;
	// begin inline asm
	cp.async.cg.shared.global [%r424], [%rd432], 16;

	// end inline asm
	add.s64 	%rd433, %rd10, 6768;
	mov.b32 	%r425, 6768;
	// begin inline asm
	cp.async.cg.shared.global [%r425], [%rd433], 16;

	// end inline asm
	add.s64 	%rd434, %rd10, 6784;
	mov.b32 	%r426, 6784;
	// begin inline asm
	cp.async.cg.shared.global [%r426], [%rd434], 16;

	// end inline asm
	add.s64 	%rd435, %rd10, 6800;
	mov.b32 	%r427, 6800;
	// begin inline asm
	cp.async.cg.shared.global [%r427], [%rd435], 16;

	// end inline asm
	add.s64 	%rd436, %rd10, 6816;
	mov.b32 	%r428, 6816;
	// begin inline asm
	cp.async.cg.shared.global [%r428], [%rd436], 16;

	// end inline asm
	add.s64 	%rd437, %rd10, 6832;
	mov.b32 	%r429, 6832;
	// begin inline asm
	cp.async.cg.shared.global [%r429], [%rd437], 16;

	// end inline asm
	add.s64 	%rd438, %rd10, 6848;
	mov.b32 	%r430, 6848;
	// begin inline asm
	cp.async.cg.shared.global [%r430], [%rd438], 16;

	// end inline asm
	add.s64 	%rd439, %rd10, 6864;
	mov.b32 	%r431, 6864;
	// begin inline asm
	cp.async.cg.shared.global [%r431], [%rd439], 16;

	// end inline asm
	add.s64 	%rd440, %rd10, 6880;
	mov.b32 	%r432, 6880;
	// begin inline asm
	cp.async.cg.shared.global [%r432], [%rd440], 16;

	// end inline asm
	add.s64 	%rd441, %rd10, 6896;
	mov.b32 	%r433, 6896;
	// begin inline asm
	cp.async.cg.shared.global [%r433], [%rd441], 16;

	// end inline asm
	add.s64 	%rd442, %rd10, 6912;
	mov.b32 	%r434, 6912;
	// begin inline asm
	cp.async.cg.shared.global [%r434], [%rd442], 16;

	// end inline asm
	add.s64 	%rd443, %rd10, 6928;
	mov.b32 	%r435, 6928;
	// begin inline asm
	cp.async.cg.shared.global [%r435], [%rd443], 16;

	// end inline asm
	add.s64 	%rd444, %rd10, 6944;
	mov.b32 	%r436, 6944;
	// begin inline asm
	cp.async.cg.shared.global [%r436], [%rd444], 16;

	// end inline asm
	add.s64 	%rd445, %rd10, 6960;
	mov.b32 	%r437, 6960;
	// begin inline asm
	cp.async.cg.shared.global [%r437], [%rd445], 16;

	// end inline asm
	add.s64 	%rd446, %rd10, 6976;
	mov.b32 	%r438, 6976;
	// begin inline asm
	cp.async.cg.shared.global [%r438], [%rd446], 16;

	// end inline asm
	add.s64 	%rd447, %rd10, 6992;
	mov.b32 	%r439, 6992;
	// begin inline asm
	cp.async.cg.shared.global [%r439], [%rd447], 16;

	// end inline asm
	add.s64 	%rd448, %rd10, 7008;
	mov.b32 	%r440, 7008;
	// begin inline asm
	cp.async.cg.shared.global [%r440], [%rd448], 16;

	// end inline asm
	add.s64 	%rd449, %rd10, 7024;
	mov.b32 	%r441, 7024;
	// begin inline asm
	cp.async.cg.shared.global [%r441], [%rd449], 16;

	// end inline asm
	add.s64 	%rd450, %rd10, 7040;
	mov.b32 	%r442, 7040;
	// begin inline asm
	cp.async.cg.shared.global [%r442], [%rd450], 16;

	// end inline asm
	add.s64 	%rd451, %rd10, 7056;
	mov.b32 	%r443, 7056;
	// begin inline asm
	cp.async.cg.shared.global [%r443], [%rd451], 16;

	// end inline asm
	add.s64 	%rd452, %rd10, 7072;
	mov.b32 	%r444, 7072;
	// begin inline asm
	cp.async.cg.shared.global [%r444], [%rd452], 16;

	// end inline asm
	add.s64 	%rd453, %rd10, 7088;
	mov.b32 	%r445, 7088;
	// begin inline asm
	cp.async.cg.shared.global [%r445], [%rd453], 16;

	// end inline asm
	add.s64 	%rd454, %rd10, 7104;
	mov.b32 	%r446, 7104;
	// begin inline asm
	cp.async.cg.shared.global [%r446], [%rd454], 16;

	// end inline asm
	add.s64 	%rd455, %rd10, 7120;
	mov.b32 	%r447, 7120;
	// begin inline asm
	cp.async.cg.shared.global [%r447], [%rd455], 16;

	// end inline asm
	add.s64 	%rd456, %rd10, 7136;
	mov.b32 	%r448, 7136;
	// begin inline asm
	cp.async.cg.shared.global [%r448], [%rd456], 16;

	// end inline asm
	add.s64 	%rd457, %rd10, 7152;
	mov.b32 	%r449, 7152;
	// begin inline asm
	cp.async.cg.shared.global [%r449], [%rd457], 16;

	// end inline asm
	add.s64 	%rd458, %rd10, 7168;
	mov.b32 	%r450, 7168;
	// begin inline asm
	cp.async.cg.shared.global [%r450], [%rd458], 16;

	// end inline asm
	add.s64 	%rd459, %rd10, 7184;
	mov.b32 	%r451, 7184;
	// begin inline asm
	cp.async.cg.shared.global [%r451], [%rd459], 16;

	// end inline asm
	add.s64 	%rd460, %rd10, 7200;
	mov.b32 	%r452, 7200;
	// begin inline asm
	cp.async.cg.shared.global [%r452], [%rd460], 16;

	// end inline asm
	add.s64 	%rd461, %rd10, 7216;
	mov.b32 	%r453, 7216;
	// begin inline asm
	cp.async.cg.shared.global [%r453], [%rd461], 16;

	// end inline asm
	add.s64 	%rd462, %rd10, 7232;
	mov.b32 	%r454, 7232;
	// begin inline asm
	cp.async.cg.shared.global [%r454], [%rd462], 16;

	// end inline asm
	add.s64 	%rd463, %rd10, 7248;
	mov.b32 	%r455, 7248;
	// begin inline asm
	cp.async.cg.shared.global [%r455], [%rd463], 16;

	// end inline asm
	add.s64 	%rd464, %rd10, 7264;
	mov.b32 	%r456, 7264;
	// begin inline asm
	cp.async.cg.shared.global [%r456], [%rd464], 16;

	// end inline asm
	add.s64 	%rd465, %rd10, 7280;
	mov.b32 	%r457, 7280;
	// begin inline asm
	cp.async.cg.shared.global [%r457], [%rd465], 16;

	// end inline asm
	add.s64 	%rd466, %rd10, 7296;
	mov.b32 	%r458, 7296;
	// begin inline asm
	cp.async.cg.shared.global [%r458], [%rd466], 16;

	// end inline asm
	add.s64 	%rd467, %rd10, 7312;
	mov.b32 	%r459, 7312;
	// begin inline asm
	cp.async.cg.shared.global [%r459], [%rd467], 16;

	// end inline asm
	add.s64 	%rd468, %rd10, 7328;
	mov.b32 	%r460, 7328;
	// begin inline asm
	cp.async.cg.shared.global [%r460], [%rd468], 16;

	// end inline asm
	add.s64 	%rd469, %rd10, 7344;
	mov.b32 	%r461, 7344;
	// begin inline asm
	cp.async.cg.shared.global [%r461], [%rd469], 16;

	// end inline asm
	add.s64 	%rd470, %rd10, 7360;
	mov.b32 	%r462, 7360;
	// begin inline asm
	cp.async.cg.shared.global [%r462], [%rd470], 16;

	// end inline asm
	add.s64 	%rd471, %rd10, 7376;
	mov.b32 	%r463, 7376;
	// begin inline asm
	cp.async.cg.shared.global [%r463], [%rd471], 16;

	// end inline asm
	add.s64 	%rd472, %rd10, 7392;
	mov.b32 	%r464, 7392;
	// begin inline asm
	cp.async.cg.shared.global [%r464], [%rd472], 16;

	// end inline asm
	add.s64 	%rd473, %rd10, 7408;
	mov.b32 	%r465, 7408;
	// begin inline asm
	cp.async.cg.shared.global [%r465], [%rd473], 16;

	// end inline asm
	add.s64 	%rd474, %rd10, 7424;
	mov.b32 	%r466, 7424;
	// begin inline asm
	cp.async.cg.shared.global [%r466], [%rd474], 16;

	// end inline asm
	add.s64 	%rd475, %rd10, 7440;
	mov.b32 	%r467, 7440;
	// begin inline asm
	cp.async.cg.shared.global [%r467], [%rd475], 16;

	// end inline asm
	add.s64 	%rd476, %rd10, 7456;
	mov.b32 	%r468, 7456;
	// begin inline asm
	cp.async.cg.shared.global [%r468], [%rd476], 16;

	// end inline asm
	add.s64 	%rd477, %rd10, 7472;
	mov.b32 	%r469, 7472;
	// begin inline asm
	cp.async.cg.shared.global [%r469], [%rd477], 16;

	// end inline asm
	add.s64 	%rd478, %rd10, 7488;
	mov.b32 	%r470, 7488;
	// begin inline asm
	cp.async.cg.shared.global [%r470], [%rd478], 16;

	// end inline asm
	add.s64 	%rd479, %rd10, 7504;
	mov.b32 	%r471, 7504;
	// begin inline asm
	cp.async.cg.shared.global [%r471], [%rd479], 16;

	// end inline asm
	add.s64 	%rd480, %rd10, 7520;
	mov.b32 	%r472, 7520;
	// begin inline asm
	cp.async.cg.shared.global [%r472], [%rd480], 16;

	// end inline asm
	add.s64 	%rd481, %rd10, 7536;
	mov.b32 	%r473, 7536;
	// begin inline asm
	cp.async.cg.shared.global [%r473], [%rd481], 16;

	// end inline asm
	add.s64 	%rd482, %rd10, 7552;
	mov.b32 	%r474, 7552;
	// begin inline asm
	cp.async.cg.shared.global [%r474], [%rd482], 16;

	// end inline asm
	add.s64 	%rd483, %rd10, 7568;
	mov.b32 	%r475, 7568;
	// begin inline asm
	cp.async.cg.shared.global [%r475], [%rd483], 16;

	// end inline asm
	add.s64 	%rd484, %rd10, 7584;
	mov.b32 	%r476, 7584;
	// begin inline asm
	cp.async.cg.shared.global [%r476], [%rd484], 16;

	// end inline asm
	add.s64 	%rd485, %rd10, 7600;
	mov.b32 	%r477, 7600;
	// begin inline asm
	cp.async.cg.shared.global [%r477], [%rd485], 16;

	// end inline asm
	add.s64 	%rd486, %rd10, 7616;
	mov.b32 	%r478, 7616;
	// begin inline asm
	cp.async.cg.shared.global [%r478], [%rd486], 16;

	// end inline asm
	add.s64 	%rd487, %rd10, 7632;
	mov.b32 	%r479, 7632;
	// begin inline asm
	cp.async.cg.shared.global [%r479], [%rd487], 16;

	// end inline asm
	add.s64 	%rd488, %rd10, 7648;
	mov.b32 	%r480, 7648;
	// begin inline asm
	cp.async.cg.shared.global [%r480], [%rd488], 16;

	// end inline asm
	add.s64 	%rd489, %rd10, 7664;
	mov.b32 	%r481, 7664;
	// begin inline asm
	cp.async.cg.shared.global [%r481], [%rd489], 16;

	// end inline asm
	add.s64 	%rd490, %rd10, 7680;
	mov.b32 	%r482, 7680;
	// begin inline asm
	cp.async.cg.shared.global [%r482], [%rd490], 16;

	// end inline asm
	add.s64 	%rd491, %rd10, 7696;
	mov.b32 	%r483, 7696;
	// begin inline asm
	cp.async.cg.shared.global [%r483], [%rd491], 16;

	// end inline asm
	add.s64 	%rd492, %rd10, 7712;
	mov.b32 	%r484, 7712;
	// begin inline asm
	cp.async.cg.shared.global [%r484], [%rd492], 16;

	// end inline asm
	add.s64 	%rd493, %rd10, 7728;
	mov.b32 	%r485, 7728;
	// begin inline asm
	cp.async.cg.shared.global [%r485], [%rd493], 16;

	// end inline asm
	add.s64 	%rd494, %rd10, 7744;
	mov.b32 	%r486, 7744;
	// begin inline asm
	cp.async.cg.shared.global [%r486], [%rd494], 16;

	// end inline asm
	add.s64 	%rd495, %rd10, 7760;
	mov.b32 	%r487, 7760;
	// begin inline asm
	cp.async.cg.shared.global [%r487], [%rd495], 16;

	// end inline asm
	add.s64 	%rd496, %rd10, 7776;
	mov.b32 	%r488, 7776;
	// begin inline asm
	cp.async.cg.shared.global [%r488], [%rd496], 16;

	// end inline asm
	add.s64 	%rd497, %rd10, 7792;
	mov.b32 	%r489, 7792;
	// begin inline asm
	cp.async.cg.shared.global [%r489], [%rd497], 16;

	// end inline asm
	add.s64 	%rd498, %rd10, 7808;
	mov.b32 	%r490, 7808;
	// begin inline asm
	cp.async.cg.shared.global [%r490], [%rd498], 16;

	// end inline asm
	add.s64 	%rd499, %rd10, 7824;
	mov.b32 	%r491, 7824;
	// begin inline asm
	cp.async.cg.shared.global [%r491], [%rd499], 16;

	// end inline asm
	add.s64 	%rd500, %rd10, 7840;
	mov.b32 	%r492, 7840;
	// begin inline asm
	cp.async.cg.shared.global [%r492], [%rd500], 16;

	// end inline asm
	add.s64 	%rd501, %rd10, 7856;
	mov.b32 	%r493, 7856;
	// begin inline asm
	cp.async.cg.shared.global [%r493], [%rd501], 16;

	// end inline asm
	add.s64 	%rd502, %rd10, 7872;
	mov.b32 	%r494, 7872;
	// begin inline asm
	cp.async.cg.shared.global [%r494], [%rd502], 16;

	// end inline asm
	add.s64 	%rd503, %rd10, 7888;
	mov.b32 	%r495, 7888;
	// begin inline asm
	cp.async.cg.shared.global [%r495], [%rd503], 16;

	// end inline asm
	add.s64 	%rd504, %rd10, 7904;
	mov.b32 	%r496, 7904;
	// begin inline asm
	cp.async.cg.shared.global [%r496], [%rd504], 16;

	// end inline asm
	add.s64 	%rd505, %rd10, 7920;
	mov.b32 	%r497, 7920;
	// begin inline asm
	cp.async.cg.shared.global [%r497], [%rd505], 16;

	// end inline asm
	add.s64 	%rd506, %rd10, 7936;
	mov.b32 	%r498, 7936;
	// begin inline asm
	cp.async.cg.shared.global [%r498], [%rd506], 16;

	// end inline asm
	add.s64 	%rd507, %rd10, 7952;
	mov.b32 	%r499, 7952;
	// begin inline asm
	cp.async.cg.shared.global [%r499], [%rd507], 16;

	// end inline asm
	add.s64 	%rd508, %rd10, 7968;
	mov.b32 	%r500, 7968;
	// begin inline asm
	cp.async.cg.shared.global [%r500], [%rd508], 16;

	// end inline asm
	add.s64 	%rd509, %rd10, 7984;
	mov.b32 	%r501, 7984;
	// begin inline asm
	cp.async.cg.shared.global [%r501], [%rd509], 16;

	// end inline asm
	add.s64 	%rd510, %rd10, 8000;
	mov.b32 	%r502, 8000;
	// begin inline asm
	cp.async.cg.shared.global [%r502], [%rd510], 16;

	// end inline asm
	add.s64 	%rd511, %rd10, 8016;
	mov.b32 	%r503, 8016;
	// begin inline asm
	cp.async.cg.shared.global [%r503], [%rd511], 16;

	// end inline asm
	add.s64 	%rd512, %rd10, 8032;
	mov.b32 	%r504, 8032;
	// begin inline asm
	cp.async.cg.shared.global [%r504], [%rd512], 16;

	// end inline asm
	add.s64 	%rd513, %rd10, 8048;
	mov.b32 	%r505, 8048;
	// begin inline asm
	cp.async.cg.shared.global [%r505], [%rd513], 16;

	// end inline asm
	add.s64 	%rd514, %rd10, 8064;
	mov.b32 	%r506, 8064;
	// begin inline asm
	cp.async.cg.shared.global [%r506], [%rd514], 16;

	// end inline asm
	add.s64 	%rd515, %rd10, 8080;
	mov.b32 	%r507, 8080;
	// begin inline asm
	cp.async.cg.shared.global [%r507], [%rd515], 16;

	// end inline asm
	add.s64 	%rd516, %rd10, 8096;
	mov.b32 	%r508, 8096;
	// begin inline asm
	cp.async.cg.shared.global [%r508], [%rd516], 16;

	// end inline asm
	add.s64 	%rd517, %rd10, 8112;
	mov.b32 	%r509, 8112;
	// begin inline asm
	cp.async.cg.shared.global [%r509], [%rd517], 16;

	// end inline asm
	add.s64 	%rd518, %rd10, 8128;
	mov.b32 	%r510, 8128;
	// begin inline asm
	cp.async.cg.shared.global [%r510], [%rd518], 16;

	// end inline asm
	add.s64 	%rd519, %rd10, 8144;
	mov.b32 	%r511, 8144;
	// begin inline asm
	cp.async.cg.shared.global [%r511], [%rd519], 16;

	// end inline asm
	add.s64 	%rd520, %rd10, 8160;
	mov.b32 	%r512, 8160;
	// begin inline asm
	cp.async.cg.shared.global [%r512], [%rd520], 16;

	// end inline asm
	add.s64 	%rd521, %rd10, 8176;
	mov.b32 	%r513, 8176;
	// begin inline asm
	cp.async.cg.shared.global [%r513], [%rd521], 16;

	// end inline asm
	add.s64 	%rd522, %rd10, 8192;
	mov.b32 	%r514, 8192;
	// begin inline asm
	cp.async.cg.shared.global [%r514], [%rd522], 16;

	// end inline asm
	add.s64 	%rd523, %rd10, 8208;
	mov.b32 	%r515, 8208;
	// begin inline asm
	cp.async.cg.shared.global [%r515], [%rd523], 16;

	// end inline asm
	add.s64 	%rd524, %rd10, 8224;
	mov.b32 	%r516, 8224;
	// begin inline asm
	cp.async.cg.shared.global [%r516], [%rd524], 16;

	// end inline asm
	add.s64 	%rd525, %rd10, 8240;
	mov.b32 	%r517, 8240;
	// begin inline asm
	cp.async.cg.shared.global [%r517], [%rd525], 16;

	// end inline asm
	add.s64 	%rd526, %rd10, 8256;
	mov.b32 	%r518, 8256;
	// begin inline asm
	cp.async.cg.shared.global [%r518], [%rd526], 16;

	// end inline asm
	add.s64 	%rd527, %rd10, 8272;
	mov.b32 	%r519, 8272;
	// begin inline asm
	cp.async.cg.shared.global [%r519], [%rd527], 16;

	// end inline asm
	add.s64 	%rd528, %rd10, 8288;
	mov.b32 	%r520, 8288;
	// begin inline asm
	cp.async.cg.shared.global [%r520], [%rd528], 16;

	// end inline asm
	add.s64 	%rd529, %rd10, 8304;
	mov.b32 	%r521, 8304;
	// begin inline asm
	cp.async.cg.shared.global [%r521], [%rd529], 16;

	// end inline asm
	add.s64 	%rd530, %rd10, 8320;
	mov.b32 	%r522, 8320;
	// begin inline asm
	cp.async.cg.shared.global [%r522], [%rd530], 16;

	// end inline asm
	add.s64 	%rd531, %rd10, 8336;
	mov.b32 	%r523, 8336;
	// begin inline asm
	cp.async.cg.shared.global [%r523], [%rd531], 16;

	// end inline asm
	add.s64 	%rd532, %rd10, 8352;
	mov.b32 	%r524, 8352;
	// begin inline asm
	cp.async.cg.shared.global [%r524], [%rd532], 16;

	// end inline asm
	add.s64 	%rd533, %rd10, 8368;
	mov.b32 	%r525, 8368;
	// begin inline asm
	cp.async.cg.shared.global [%r525], [%rd533], 16;

	// end inline asm
	add.s64 	%rd534, %rd10, 8384;
	mov.b32 	%r526, 8384;
	// begin inline asm
	cp.async.cg.shared.global [%r526], [%rd534], 16;

	// end inline asm
	add.s64 	%rd535, %rd10, 8400;
	mov.b32 	%r527, 8400;
	// begin inline asm
	cp.async.cg.shared.global [%r527], [%rd535], 16;

	// end inline asm
	add.s64 	%rd536, %rd10, 8416;
	mov.b32 	%r528, 8416;
	// begin inline asm
	cp.async.cg.shared.global [%r528], [%rd536], 16;

	// end inline asm
	add.s64 	%rd537, %rd10, 8432;
	mov.b32 	%r529, 8432;
	// begin inline asm
	cp.async.cg.shared.global [%r529], [%rd537], 16;

	// end inline asm
	add.s64 	%rd538, %rd10, 8448;
	mov.b32 	%r530, 8448;
	// begin inline asm
	cp.async.cg.shared.global [%r530], [%rd538], 16;

	// end inline asm
	add.s64 	%rd539, %rd10, 8464;
	mov.b32 	%r531, 8464;
	// begin inline asm
	cp.async.cg.shared.global [%r531], [%rd539], 16;

	// end inline asm
	add.s64 	%rd540, %rd10, 8480;
	mov.b32 	%r532, 8480;
	// begin inline asm
	cp.async.cg.shared.global [%r532], [%rd540], 16;

	// end inline asm
	add.s64 	%rd541, %rd10, 8496;
	mov.b32 	%r533, 8496;
	// begin inline asm
	cp.async.cg.shared.global [%r533], [%rd541], 16;

	// end inline asm
	add.s64 	%rd542, %rd10, 8512;
	mov.b32 	%r534, 8512;
	// begin inline asm
	cp.async.cg.shared.global [%r534], [%rd542], 16;

	// end inline asm
	add.s64 	%rd543, %rd10, 8528;
	mov.b32 	%r535, 8528;
	// begin inline asm
	cp.async.cg.shared.global [%r535], [%rd543], 16;

	// end inline asm
	add.s64 	%rd544, %rd10, 8544;
	mov.b32 	%r536, 8544;
	// begin inline asm
	cp.async.cg.shared.global [%r536], [%rd544], 16;

	// end inline asm
	add.s64 	%rd545, %rd10, 8560;
	mov.b32 	%r537, 8560;
	// begin inline asm
	cp.async.cg.shared.global [%r537], [%rd545], 16;

	// end inline asm
	add.s64 	%rd546, %rd10, 8576;
	mov.b32 	%r538, 8576;
	// begin inline asm
	cp.async.cg.shared.global [%r538], [%rd546], 16;

	// end inline asm
	add.s64 	%rd547, %rd10, 8592;
	mov.b32 	%r539, 8592;
	// begin inline asm
	cp.async.cg.shared.global [%r539], [%rd547], 16;

	// end inline asm
	add.s64 	%rd548, %rd10, 8608;
	mov.b32 	%r540, 8608;
	// begin inline asm
	cp.async.cg.shared.global [%r540], [%rd548], 16;

	// end inline asm
	add.s64 	%rd549, %rd10, 8624;
	mov.b32 	%r541, 8624;
	// begin inline asm
	cp.async.cg.shared.global [%r541], [%rd549], 16;

	// end inline asm
	add.s64 	%rd550, %rd10, 8640;
	mov.b32 	%r542, 8640;
	// begin inline asm
	cp.async.cg.shared.global [%r542], [%rd550], 16;

	// end inline asm
	add.s64 	%rd551, %rd10, 8656;
	mov.b32 	%r543, 8656;
	// begin inline asm
	cp.async.cg.shared.global [%r543], [%rd551], 16;

	// end inline asm
	add.s64 	%rd552, %rd10, 8672;
	mov.b32 	%r544, 8672;
	// begin inline asm
	cp.async.cg.shared.global [%r544], [%rd552], 16;

	// end inline asm
	add.s64 	%rd553, %rd10, 8688;
	mov.b32 	%r545, 8688;
	// begin inline asm
	cp.async.cg.shared.global [%r545], [%rd553], 16;

	// end inline asm
	add.s64 	%rd554, %rd10, 8704;
	mov.b32 	%r546, 8704;
	// begin inline asm
	cp.async.cg.shared.global [%r546], [%rd554], 16;

	// end inline asm
	add.s64 	%rd555, %rd10, 8720;
	mov.b32 	%r547, 8720;
	// begin inline asm
	cp.async.cg.shared.global [%r547], [%rd555], 16;

	// end inline asm
	add.s64 	%rd556, %rd10, 8736;
	mov.b32 	%r548, 8736;
	// begin inline asm
	cp.async.cg.shared.global [%r548], [%rd556], 16;

	// end inline asm
	add.s64 	%rd557, %rd10, 8752;
	mov.b32 	%r549, 8752;
	// begin inline asm
	cp.async.cg.shared.global [%r549], [%rd557], 16;

	// end inline asm
	add.s64 	%rd558, %rd10, 8768;
	mov.b32 	%r550, 8768;
	// begin inline asm
	cp.async.cg.shared.global [%r550], [%rd558], 16;

	// end inline asm
	add.s64 	%rd559, %rd10, 8784;
	mov.b32 	%r551, 8784;
	// begin inline asm
	cp.async.cg.shared.global [%r551], [%rd559], 16;

	// end inline asm
	add.s64 	%rd560, %rd10, 8800;
	mov.b32 	%r552, 8800;
	// begin inline asm
	cp.async.cg.shared.global [%r552], [%rd560], 16;

	// end inline asm
	add.s64 	%rd561, %rd10, 8816;
	mov.b32 	%r553, 8816;
	// begin inline asm
	cp.async.cg.shared.global [%r553], [%rd561], 16;

	// end inline asm
	add.s64 	%rd562, %rd10, 8832;
	mov.b32 	%r554, 8832;
	// begin inline asm
	cp.async.cg.shared.global [%r554], [%rd562], 16;

	// end inline asm
	add.s64 	%rd563, %rd10, 8848;
	mov.b32 	%r555, 8848;
	// begin inline asm
	cp.async.cg.shared.global [%r555], [%rd563], 16;

	// end inline asm
	add.s64 	%rd564, %rd10, 8864;
	mov.b32 	%r556, 8864;
	// begin inline asm
	cp.async.cg.shared.global [%r556], [%rd564], 16;

	// end inline asm
	add.s64 	%rd565, %rd10, 8880;
	mov.b32 	%r557, 8880;
	// begin inline asm
	cp.async.cg.shared.global [%r557], [%rd565], 16;

	// end inline asm
	add.s64 	%rd566, %rd10, 8896;
	mov.b32 	%r558, 8896;
	// begin inline asm
	cp.async.cg.shared.global [%r558], [%rd566], 16;

	// end inline asm
	add.s64 	%rd567, %rd10, 8912;
	mov.b32 	%r559, 8912;
	// begin inline asm
	cp.async.cg.shared.global [%r559], [%rd567], 16;

	// end inline asm
	add.s64 	%rd568, %rd10, 8928;
	mov.b32 	%r560, 8928;
	// begin inline asm
	cp.async.cg.shared.global [%r560], [%rd568], 16;

	// end inline asm
	add.s64 	%rd569, %rd10, 8944;
	mov.b32 	%r561, 8944;
	// begin inline asm
	cp.async.cg.shared.global [%r561], [%rd569], 16;

	// end inline asm
	add.s64 	%rd570, %rd10, 8960;
	mov.b32 	%r562, 8960;
	// begin inline asm
	cp.async.cg.shared.global [%r562], [%rd570], 16;

	// end inline asm
	add.s64 	%rd571, %rd10, 8976;
	mov.b32 	%r563, 8976;
	// begin inline asm
	cp.async.cg.shared.global [%r563], [%rd571], 16;

	// end inline asm
	add.s64 	%rd572, %rd10, 8992;
	mov.b32 	%r564, 8992;
	// begin inline asm
	cp.async.cg.shared.global [%r564], [%rd572], 16;

	// end inline asm
	add.s64 	%rd573, %rd10, 9008;
	mov.b32 	%r565, 9008;
	// begin inline asm
	cp.async.cg.shared.global [%r565], [%rd573], 16;

	// end inline asm
	add.s64 	%rd574, %rd10, 9024;
	mov.b32 	%r566, 9024;
	// begin inline asm
	cp.async.cg.shared.global [%r566], [%rd574], 16;

	// end inline asm
	add.s64 	%rd575, %rd10, 9040;
	mov.b32 	%r567, 9040;
	// begin inline asm
	cp.async.cg.shared.global [%r567], [%rd575], 16;

	// end inline asm
	add.s64 	%rd576, %rd10, 9056;
	mov.b32 	%r568, 9056;
	// begin inline asm
	cp.async.cg.shared.global [%r568], [%rd576], 16;

	// end inline asm
	add.s64 	%rd577, %rd10, 9072;
	mov.b32 	%r569, 9072;
	// begin inline asm
	cp.async.cg.shared.global [%r569], [%rd577], 16;

	// end inline asm
	add.s64 	%rd578, %rd10, 9088;
	mov.b32 	%r570, 9088;
	// begin inline asm
	cp.async.cg.shared.global [%r570], [%rd578], 16;

	// end inline asm
	add.s64 	%rd579, %rd10, 9104;
	mov.b32 	%r571, 9104;
	// begin inline asm
	cp.async.cg.shared.global [%r571], [%rd579], 16;

	// end inline asm
	add.s64 	%rd580, %rd10, 9120;
	mov.b32 	%r572, 9120;
	// begin inline asm
	cp.async.cg.shared.global [%r572], [%rd580], 16;

	// end inline asm
	add.s64 	%rd581, %rd10, 9136;
	mov.b32 	%r573, 9136;
	// begin inline asm
	cp.async.cg.shared.global [%r573], [%rd581], 16;

	// end inline asm
	add.s64 	%rd582, %rd10, 9152;
	mov.b32 	%r574, 9152;
	// begin inline asm
	cp.async.cg.shared.global [%r574], [%rd582], 16;

	// end inline asm
	add.s64 	%rd583, %rd10, 9168;
	mov.b32 	%r575, 9168;
	// begin inline asm
	cp.async.cg.shared.global [%r575], [%rd583], 16;

	// end inline asm
	add.s64 	%rd584, %rd10, 9184;
	mov.b32 	%r576, 9184;
	// begin inline asm
	cp.async.cg.shared.global [%r576], [%rd584], 16;

	// end inline asm
	add.s64 	%rd585, %rd10, 9200;
	mov.b32 	%r577, 9200;
	// begin inline asm
	cp.async.cg.shared.global [%r577], [%rd585], 16;

	// end inline asm
	add.s64 	%rd586, %rd10, 9216;
	mov.b32 	%r578, 9216;
	// begin inline asm
	cp.async.cg.shared.global [%r578], [%rd586], 16;

	// end inline asm
	add.s64 	%rd587, %rd10, 9232;
	mov.b32 	%r579, 9232;
	// begin inline asm
	cp.async.cg.shared.global [%r579], [%rd587], 16;

	// end inline asm
	add.s64 	%rd588, %rd10, 9248;
	mov.b32 	%r580, 9248;
	// begin inline asm
	cp.async.cg.shared.global [%r580], [%rd588], 16;

	// end inline asm
	add.s64 	%rd589, %rd10, 9264;
	mov.b32 	%r581, 9264;
	// begin inline asm
	cp.async.cg.shared.global [%r581], [%rd589], 16;

	// end inline asm
	add.s64 	%rd590, %rd10, 9280;
	mov.b32 	%r582, 9280;
	// begin inline asm
	cp.async.cg.shared.global [%r582], [%rd590], 16;

	// end inline asm
	add.s64 	%rd591, %rd10, 9296;
	mov.b32 	%r583, 9296;
	// begin inline asm
	cp.async.cg.shared.global [%r583], [%rd591], 16;

	// end inline asm
	add.s64 	%rd592, %rd10, 9312;
	mov.b32 	%r584, 9312;
	// begin inline asm
	cp.async.cg.shared.global [%r584], [%rd592], 16;

	// end inline asm
	add.s64 	%rd593, %rd10, 9328;
	mov.b32 	%r585, 9328;
	// begin inline asm
	cp.async.cg.shared.global [%r585], [%rd593], 16;

	// end inline asm
	add.s64 	%rd594, %rd10, 9344;
	mov.b32 	%r586, 9344;
	// begin inline asm
	cp.async.cg.shared.global [%r586], [%rd594], 16;

	// end inline asm
	add.s64 	%rd595, %rd10, 9360;
	mov.b32 	%r587, 9360;
	// begin inline asm
	cp.async.cg.shared.global [%r587], [%rd595], 16;

	// end inline asm
	add.s64 	%rd596, %rd10, 9376;
	mov.b32 	%r588, 9376;
	// begin inline asm
	cp.async.cg.shared.global [%r588], [%rd596], 16;

	// end inline asm
	add.s64 	%rd597, %rd10, 9392;
	mov.b32 	%r589, 9392;
	// begin inline asm
	cp.async.cg.shared.global [%r589], [%rd597], 16;

	// end inline asm
	add.s64 	%rd598, %rd10, 9408;
	mov.b32 	%r590, 9408;
	// begin inline asm
	cp.async.cg.shared.global [%r590], [%rd598], 16;

	// end inline asm
	add.s64 	%rd599, %rd10, 9424;
	mov.b32 	%r591, 9424;
	// begin inline asm
	cp.async.cg.shared.global [%r591], [%rd599], 16;

	// end inline asm
	add.s64 	%rd600, %rd10, 9440;
	mov.b32 	%r592, 9440;
	// begin inline asm
	cp.async.cg.shared.global [%r592], [%rd600], 16;

	// end inline asm
	add.s64 	%rd601, %rd10, 9456;
	mov.b32 	%r593, 9456;
	// begin inline asm
	cp.async.cg.shared.global [%r593], [%rd601], 16;

	// end inline asm
	add.s64 	%rd602, %rd10, 9472;
	mov.b32 	%r594, 9472;
	// begin inline asm
	cp.async.cg.shared.global [%r594], [%rd602], 16;

	// end inline asm
	add.s64 	%rd603, %rd10, 9488;
	mov.b32 	%r595, 9488;
	// begin inline asm
	cp.async.cg.shared.global [%r595], [%rd603], 16;

	// end inline asm
	add.s64 	%rd604, %rd10, 9504;
	mov.b32 	%r596, 9504;
	// begin inline asm
	cp.async.cg.shared.global [%r596], [%rd604], 16;

	// end inline asm
	add.s64 	%rd605, %rd10, 9520;
	mov.b32 	%r597, 9520;
	// begin inline asm
	cp.async.cg.shared.global [%r597], [%rd605], 16;

	// end inline asm
	add.s64 	%rd606, %rd10, 9536;
	mov.b32 	%r598, 9536;
	// begin inline asm
	cp.async.cg.shared.global [%r598], [%rd606], 16;

	// end inline asm
	add.s64 	%rd607, %rd10, 9552;
	mov.b32 	%r599, 9552;
	// begin inline asm
	cp.async.cg.shared.global [%r599], [%rd607], 16;

	// end inline asm
	add.s64 	%rd608, %rd10, 9568;
	mov.b32 	%r600, 9568;
	// begin inline asm
	cp.async.cg.shared.global [%r600], [%rd608], 16;

	// end inline asm
	add.s64 	%rd609, %rd10, 9584;
	mov.b32 	%r601, 9584;
	// begin inline asm
	cp.async.cg.shared.global [%r601], [%rd609], 16;

	// end inline asm
	add.s64 	%rd610, %rd10, 9600;
	mov.b32 	%r602, 9600;
	// begin inline asm
	cp.async.cg.shared.global [%r602], [%rd610], 16;

	// end inline asm
	add.s64 	%rd611, %rd10, 9616;
	mov.b32 	%r603, 9616;
	// begin inline asm
	cp.async.cg.shared.global [%r603], [%rd611], 16;

	// end inline asm
	add.s64 	%rd612, %rd10, 9632;
	mov.b32 	%r604, 9632;
	// begin inline asm
	cp.async.cg.shared.global [%r604], [%rd612], 16;

	// end inline asm
	add.s64 	%rd613, %rd10, 9648;
	mov.b32 	%r605, 9648;
	// begin inline asm
	cp.async.cg.shared.global [%r605], [%rd613], 16;

	// end inline asm
	add.s64 	%rd614, %rd10, 9664;
	mov.b32 	%r606, 9664;
	// begin inline asm
	cp.async.cg.shared.global [%r606], [%rd614], 16;

	// end inline asm
	add.s64 	%rd615, %rd10, 9680;
	mov.b32 	%r607, 9680;
	// begin inline asm
	cp.async.cg.shared.global [%r607], [%rd615], 16;

	// end inline asm
	add.s64 	%rd616, %rd10, 9696;
	mov.b32 	%r608, 9696;
	// begin inline asm
	cp.async.cg.shared.global [%r608], [%rd616], 16;

	// end inline asm
	add.s64 	%rd617, %rd10, 9712;
	mov.b32 	%r609, 9712;
	// begin inline asm
	cp.async.cg.shared.global [%r609], [%rd617], 16;

	// end inline asm
	add.s64 	%rd618, %rd10, 9728;
	mov.b32 	%r610, 9728;
	// begin inline asm
	cp.async.cg.shared.global [%r610], [%rd618], 16;

	// end inline asm
	add.s64 	%rd619, %rd10, 9744;
	mov.b32 	%r611, 9744;
	// begin inline asm
	cp.async.cg.shared.global [%r611], [%rd619], 16;

	// end inline asm
	add.s64 	%rd620, %rd10, 9760;
	mov.b32 	%r612, 9760;
	// begin inline asm
	cp.async.cg.shared.global [%r612], [%rd620], 16;

	// end inline asm
	add.s64 	%rd621, %rd10, 9776;
	mov.b32 	%r613, 9776;
	// begin inline asm
	cp.async.cg.shared.global [%r613], [%rd621], 16;

	// end inline asm
	add.s64 	%rd622, %rd10, 9792;
	mov.b32 	%r614, 9792;
	// begin inline asm
	cp.async.cg.shared.global [%r614], [%rd622], 16;

	// end inline asm
	add.s64 	%rd623, %rd10, 9808;
	mov.b32 	%r615, 9808;
	// begin inline asm
	cp.async.cg.shared.global [%r615], [%rd623], 16;

	// end inline asm
	add.s64 	%rd624, %rd10, 9824;
	mov.b32 	%r616, 9824;
	// begin inline asm
	cp.async.cg.shared.global [%r616], [%rd624], 16;

	// end inline asm
	add.s64 	%rd625, %rd10, 9840;
	mov.b32 	%r617, 9840;
	// begin inline asm
	cp.async.cg.shared.global [%r617], [%rd625], 16;

	// end inline asm
	add.s64 	%rd626, %rd10, 9856;
	mov.b32 	%r618, 9856;
	// begin inline asm
	cp.async.cg.shared.global [%r618], [%rd626], 16;

	// end inline asm
	add.s64 	%rd627, %rd10, 9872;
	mov.b32 	%r619, 9872;
	// begin inline asm
	cp.async.cg.shared.global [%r619], [%rd627], 16;

	// end inline asm
	add.s64 	%rd628, %rd10, 9888;
	mov.b32 	%r620, 9888;
	// begin inline asm
	cp.async.cg.shared.global [%r620], [%rd628], 16;

	// end inline asm
	add.s64 	%rd629, %rd10, 9904;
	mov.b32 	%r621, 9904;
	// begin inline asm
	cp.async.cg.shared.global [%r621], [%rd629], 16;

	// end inline asm
	add.s64 	%rd630, %rd10, 9920;
	mov.b32 	%r622, 9920;
	// begin inline asm
	cp.async.cg.shared.global [%r622], [%rd630], 16;

	// end inline asm
	add.s64 	%rd631, %rd10, 9936;
	mov.b32 	%r623, 9936;
	// begin inline asm
	cp.async.cg.shared.global [%r623], [%rd631], 16;

	// end inline asm
	add.s64 	%rd632, %rd10, 9952;
	mov.b32 	%r624, 9952;
	// begin inline asm
	cp.async.cg.shared.global [%r624], [%rd632], 16;

	// end inline asm
	add.s64 	%rd633, %rd10, 9968;
	mov.b32 	%r625, 9968;
	// begin inline asm
	cp.async.cg.shared.global [%r625], [%rd633], 16;

	// end inline asm
	add.s64 	%rd634, %rd10, 9984;
	mov.b32 	%r626, 9984;
	// begin inline asm
	cp.async.cg.shared.global [%r626], [%rd634], 16;

	// end inline asm
	add.s64 	%rd635, %rd10, 10000;
	mov.b32 	%r627, 10000;
	// begin inline asm
	cp.async.cg.shared.global [%r627], [%rd635], 16;

	// end inline asm
	add.s64 	%rd636, %rd10, 10016;
	mov.b32 	%r628, 10016;
	// begin inline asm
	cp.async.cg.shared.global [%r628], [%rd636], 16;

	// end inline asm
	add.s64 	%rd637, %rd10, 10032;
	mov.b32 	%r629, 10032;
	// begin inline asm
	cp.async.cg.shared.global [%r629], [%rd637], 16;

	// end inline asm
	add.s64 	%rd638, %rd10, 10048;
	mov.b32 	%r630, 10048;
	// begin inline asm
	cp.async.cg.shared.global [%r630], [%rd638], 16;

	// end inline asm
	add.s64 	%rd639, %rd10, 10064;
	mov.b32 	%r631, 10064;
	// begin inline asm
	cp.async.cg.shared.global [%r631], [%rd639], 16;

	// end inline asm
	add.s64 	%rd640, %rd10, 10080;
	mov.b32 	%r632, 10080;
	// begin inline asm
	cp.async.cg.shared.global [%r632], [%rd640], 16;

	// end inline asm
	add.s64 	%rd641, %rd10, 10096;
	mov.b32 	%r633, 10096;
	// begin inline asm
	cp.async.cg.shared.global [%r633], [%rd641], 16;

	// end inline asm
	add.s64 	%rd642, %rd10, 10112;
	mov.b32 	%r634, 10112;
	// begin inline asm
	cp.async.cg.shared.global [%r634], [%rd642], 16;

	// end inline asm
	add.s64 	%rd643, %rd10, 10128;
	mov.b32 	%r635, 10128;
	// begin inline asm
	cp.async.cg.shared.global [%r635], [%rd643], 16;

	// end inline asm
	add.s64 	%rd644, %rd10, 10144;
	mov.b32 	%r636, 10144;
	// begin inline asm
	cp.async.cg.shared.global [%r636], [%rd644], 16;

	// end inline asm
	add.s64 	%rd645, %rd10, 10160;
	mov.b32 	%r637, 10160;
	// begin inline asm
	cp.async.cg.shared.global [%r637], [%rd645], 16;

	// end inline asm
	add.s64 	%rd646, %rd10, 10176;
	mov.b32 	%r638, 10176;
	// begin inline asm
	cp.async.cg.shared.global [%r638], [%rd646], 16;

	// end inline asm
	add.s64 	%rd647, %rd10, 10192;
	mov.b32 	%r639, 10192;
	// begin inline asm
	cp.async.cg.shared.global [%r639], [%rd647], 16;

	// end inline asm
	add.s64 	%rd648, %rd10, 10208;
	mov.b32 	%r640, 10208;
	// begin inline asm
	cp.async.cg.shared.global [%r640], [%rd648], 16;

	// end inline asm
	add.s64 	%rd649, %rd10, 10224;
	mov.b32 	%r641, 10224;
	// begin inline asm
	cp.async.cg.shared.global [%r641], [%rd649], 16;

	// end inline asm
	add.s64 	%rd650, %rd10, 10240;
	mov.b32 	%r642, 10240;
	// begin inline asm
	cp.async.cg.shared.global [%r642], [%rd650], 16;

	// end inline asm
	add.s64 	%rd651, %rd10, 10256;
	mov.b32 	%r643, 10256;
	// begin inline asm
	cp.async.cg.shared.global [%r643], [%rd651], 16;

	// end inline asm
	add.s64 	%rd652, %rd10, 10272;
	mov.b32 	%r644, 10272;
	// begin inline asm
	cp.async.cg.shared.global [%r644], [%rd652], 16;

	// end inline asm
	add.s64 	%rd653, %rd10, 10288;
	mov.b32 	%r645, 10288;
	// begin inline asm
	cp.async.cg.shared.global [%r645], [%rd653], 16;

	// end inline asm
	add.s64 	%rd654, %rd10, 10304;
	mov.b32 	%r646, 10304;
	// begin inline asm
	cp.async.cg.shared.global [%r646], [%rd654], 16;

	// end inline asm
	add.s64 	%rd655, %rd10, 10320;
	mov.b32 	%r647, 10320;
	// begin inline asm
	cp.async.cg.shared.global [%r647], [%rd655], 16;

	// end inline asm
	add.s64 	%rd656, %rd10, 10336;
	mov.b32 	%r648, 10336;
	// begin inline asm
	cp.async.cg.shared.global [%r648], [%rd656], 16;

	// end inline asm
	add.s64 	%rd657, %rd10, 10352;
	mov.b32 	%r649, 10352;
	// begin inline asm
	cp.async.cg.shared.global [%r649], [%rd657], 16;

	// end inline asm
	add.s64 	%rd658, %rd10, 10368;
	mov.b32 	%r650, 10368;
	// begin inline asm
	cp.async.cg.shared.global [%r650], [%rd658], 16;

	// end inline asm
	add.s64 	%rd659, %rd10, 10384;
	mov.b32 	%r651, 10384;
	// begin inline asm
	cp.async.cg.shared.global [%r651], [%rd659], 16;

	// end inline asm
	add.s64 	%rd660, %rd10, 10400;
	mov.b32 	%r652, 10400;
	// begin inline asm
	cp.async.cg.shared.global [%r652], [%rd660], 16;

	// end inline asm
	add.s64 	%rd661, %rd10, 10416;
	mov.b32 	%r653, 10416;
	// begin inline asm
	cp.async.cg.shared.global [%r653], [%rd661], 16;

	// end inline asm
	add.s64 	%rd662, %rd10, 10432;
	mov.b32 	%r654, 10432;
	// begin inline asm
	cp.async.cg.shared.global [%r654], [%rd662], 16;

	// end inline asm
	add.s64 	%rd663, %rd10, 10448;
	mov.b32 	%r655, 10448;
	// begin inline asm
	cp.async.cg.shared.global [%r655], [%rd663], 16;

	// end inline asm
	add.s64 	%rd664, %rd10, 10464;
	mov.b32 	%r656, 10464;
	// begin inline asm
	cp.async.cg.shared.global [%r656], [%rd664], 16;

	// end inline asm
	add.s64 	%rd665, %rd10, 10480;
	mov.b32 	%r657, 10480;
	// begin inline asm
	cp.async.cg.shared.global [%r657], [%rd665], 16;

	// end inline asm
	add.s64 	%rd666, %rd10, 10496;
	mov.b32 	%r658, 10496;
	// begin inline asm
	cp.async.cg.shared.global [%r658], [%rd666], 16;

	// end inline asm
	add.s64 	%rd667, %rd10, 10512;
	mov.b32 	%r659, 10512;
	// begin inline asm
	cp.async.cg.shared.global [%r659], [%rd667], 16;

	// end inline asm
	add.s64 	%rd668, %rd10, 10528;
	mov.b32 	%r660, 10528;
	// begin inline asm
	cp.async.cg.shared.global [%r660], [%rd668], 16;

	// end inline asm
	add.s64 	%rd669, %rd10, 10544;
	mov.b32 	%r661, 10544;
	// begin inline asm
	cp.async.cg.shared.global [%r661], [%rd669], 16;

	// end inline asm
	add.s64 	%rd670, %rd10, 10560;
	mov.b32 	%r662, 10560;
	// begin inline asm
	cp.async.cg.shared.global [%r662], [%rd670], 16;

	// end inline asm
	add.s64 	%rd671, %rd10, 10576;
	mov.b32 	%r663, 10576;
	// begin inline asm
	cp.async.cg.shared.global [%r663], [%rd671], 16;

	// end inline asm
	add.s64 	%rd672, %rd10, 10592;
	mov.b32 	%r664, 10592;
	// begin inline asm
	cp.async.cg.shared.global [%r664], [%rd672], 16;

	// end inline asm
	add.s64 	%rd673, %rd10, 10608;
	mov.b32 	%r665, 10608;
	// begin inline asm
	cp.async.cg.shared.global [%r665], [%rd673], 16;

	// end inline asm
	add.s64 	%rd674, %rd10, 10624;
	mov.b32 	%r666, 10624;
	// begin inline asm
	cp.async.cg.shared.global [%r666], [%rd674], 16;

	// end inline asm
	add.s64 	%rd675, %rd10, 10640;
	mov.b32 	%r667, 10640;
	// begin inline asm
	cp.async.cg.shared.global [%r667], [%rd675], 16;

	// end inline asm
	add.s64 	%rd676, %rd10, 10656;
	mov.b32 	%r668, 10656;
	// begin inline asm
	cp.async.cg.shared.global [%r668], [%rd676], 16;

	// end inline asm
	add.s64 	%rd677, %rd10, 10672;
	mov.b32 	%r669, 10672;
	// begin inline asm
	cp.async.cg.shared.global [%r669], [%rd677], 16;

	// end inline asm
	add.s64 	%rd678, %rd10, 10688;
	mov.b32 	%r670, 10688;
	// begin inline asm
	cp.async.cg.shared.global [%r670], [%rd678], 16;

	// end inline asm
	add.s64 	%rd679, %rd10, 10704;
	mov.b32 	%r671, 10704;
	// begin inline asm
	cp.async.cg.shared.global [%r671], [%rd679], 16;

	// end inline asm
	add.s64 	%rd680, %rd10, 10720;
	mov.b32 	%r672, 10720;
	// begin inline asm
	cp.async.cg.shared.global [%r672], [%rd680], 16;

	// end inline asm
	add.s64 	%rd681, %rd10, 10736;
	mov.b32 	%r673, 10736;
	// begin inline asm
	cp.async.cg.shared.global [%r673], [%rd681], 16;

	// end inline asm
	add.s64 	%rd682, %rd10, 10752;
	mov.b32 	%r674, 10752;
	// begin inline asm
	cp.async.cg.shared.global [%r674], [%rd682], 16;

	// end inline asm
	add.s64 	%rd683, %rd10, 10768;
	mov.b32 	%r675, 10768;
	// begin inline asm
	cp.async.cg.shared.global [%r675], [%rd683], 16;

	// end inline asm
	add.s64 	%rd684, %rd10, 10784;
	mov.b32 	%r676, 10784;
	// begin inline asm
	cp.async.cg.shared.global [%r676], [%rd684], 16;

	// end inline asm
	add.s64 	%rd685, %rd10, 10800;
	mov.b32 	%r677, 10800;
	// begin inline asm
	cp.async.cg.shared.global [%r677], [%rd685], 16;

	// end inline asm
	add.s64 	%rd686, %rd10, 10816;
	mov.b32 	%r678, 10816;
	// begin inline asm
	cp.async.cg.shared.global [%r678], [%rd686], 16;

	// end inline asm
	add.s64 	%rd687, %rd10, 10832;
	mov.b32 	%r679, 10832;
	// begin inline asm
	cp.async.cg.shared.global [%r679], [%rd687], 16;

	// end inline asm
	add.s64 	%rd688, %rd10, 10848;
	mov.b32 	%r680, 10848;
	// begin inline asm
	cp.async.cg.shared.global [%r680], [%rd688], 16;

	// end inline asm
	add.s64 	%rd689, %rd10, 10864;
	mov.b32 	%r681, 10864;
	// begin inline asm
	cp.async.cg.shared.global [%r681], [%rd689], 16;

	// end inline asm
	add.s64 	%rd690, %rd10, 10880;
	mov.b32 	%r682, 10880;
	// begin inline asm
	cp.async.cg.shared.global [%r682], [%rd690], 16;

	// end inline asm
	add.s64 	%rd691, %rd10, 10896;
	mov.b32 	%r683, 10896;
	// begin inline asm
	cp.async.cg.shared.global [%r683], [%rd691], 16;

	// end inline asm
	add.s64 	%rd692, %rd10, 10912;
	mov.b32 	%r684, 10912;
	// begin inline asm
	cp.async.cg.shared.global [%r684], [%rd692], 16;

	// end inline asm
	add.s64 	%rd693, %rd10, 10928;
	mov.b32 	%r685, 10928;
	// begin inline asm
	cp.async.cg.shared.global [%r685], [%rd693], 16;

	// end inline asm
	add.s64 	%rd694, %rd10, 10944;
	mov.b32 	%r686, 10944;
	// begin inline asm
	cp.async.cg.shared.global [%r686], [%rd694], 16;

	// end inline asm
	add.s64 	%rd695, %rd10, 10960;
	mov.b32 	%r687, 10960;
	// begin inline asm
	cp.async.cg.shared.global [%r687], [%rd695], 16;

	// end inline asm
	add.s64 	%rd696, %rd10, 10976;
	mov.b32 	%r688, 10976;
	// begin inline asm
	cp.async.cg.shared.global [%r688], [%rd696], 16;

	// end inline asm
	add.s64 	%rd697, %rd10, 10992;
	mov.b32 	%r689, 10992;
	// begin inline asm
	cp.async.cg.shared.global [%r689], [%rd697], 16;

	// end inline asm
	add.s64 	%rd698, %rd10, 11008;
	mov.b32 	%r690, 11008;
	// begin inline asm
	cp.async.cg.shared.global [%r690], [%rd698], 16;

	// end inline asm
	add.s64 	%rd699, %rd10, 11024;
	mov.b32 	%r691, 11024;
	// begin inline asm
	cp.async.cg.shared.global [%r691], [%rd699], 16;

	// end inline asm
	add.s64 	%rd700, %rd10, 11040;
	mov.b32 	%r692, 11040;
	// begin inline asm
	cp.async.cg.shared.global [%r692], [%rd700], 16;

	// end inline asm
	add.s64 	%rd701, %rd10, 11056;
	mov.b32 	%r693, 11056;
	// begin inline asm
	cp.async.cg.shared.global [%r693], [%rd701], 16;

	// end inline asm
	add.s64 	%rd702, %rd10, 11072;
	mov.b32 	%r694, 11072;
	// begin inline asm
	cp.async.cg.shared.global [%r694], [%rd702], 16;

	// end inline asm
	add.s64 	%rd703, %rd10, 11088;
	mov.b32 	%r695, 11088;
	// begin inline asm
	cp.async.cg.shared.global [%r695], [%rd703], 16;

	// end inline asm
	add.s64 	%rd704, %rd10, 11104;
	mov.b32 	%r696, 11104;
	// begin inline asm
	cp.async.cg.shared.global [%r696], [%rd704], 16;

	// end inline asm
	add.s64 	%rd705, %rd10, 11120;
	mov.b32 	%r697, 11120;
	// begin inline asm
	cp.async.cg.shared.global [%r697], [%rd705], 16;

	// end inline asm
	add.s64 	%rd706, %rd10, 11136;
	mov.b32 	%r698, 11136;
	// begin inline asm
	cp.async.cg.shared.global [%r698], [%rd706], 16;

	// end inline asm
	add.s64 	%rd707, %rd10, 11152;
	mov.b32 	%r699, 11152;
	// begin inline asm
	cp.async.cg.shared.global [%r699], [%rd707], 16;

	// end inline asm
	add.s64 	%rd708, %rd10, 11168;
	mov.b32 	%r700, 11168;
	// begin inline asm
	cp.async.cg.shared.global [%r700], [%rd708], 16;

	// end inline asm
	add.s64 	%rd709, %rd10, 11184;
	mov.b32 	%r701, 11184;
	// begin inline asm
	cp.async.cg.shared.global [%r701], [%rd709], 16;

	// end inline asm
	add.s64 	%rd710, %rd10, 11200;
	mov.b32 	%r702, 11200;
	// begin inline asm
	cp.async.cg.shared.global [%r702], [%rd710], 16;

	// end inline asm
	add.s64 	%rd711, %rd10, 11216;
	mov.b32 	%r703, 11216;
	// begin inline asm
	cp.async.cg.shared.global [%r703], [%rd711], 16;

	// end inline asm
	add.s64 	%rd712, %rd10, 11232;
	mov.b32 	%r704, 11232;
	// begin inline asm
	cp.async.cg.shared.global [%r704], [%rd712], 16;

	// end inline asm
	add.s64 	%rd713, %rd10, 11248;
	mov.b32 	%r705, 11248;
	// begin inline asm
	cp.async.cg.shared.global [%r705], [%rd713], 16;

	// end inline asm
	add.s64 	%rd714, %rd10, 11264;
	mov.b32 	%r706, 11264;
	// begin inline asm
	cp.async.cg.shared.global [%r706], [%rd714], 16;

	// end inline asm
	add.s64 	%rd715, %rd10, 11280;
	mov.b32 	%r707, 11280;
	// begin inline asm
	cp.async.cg.shared.global [%r707], [%rd715], 16;

	// end inline asm
	add.s64 	%rd716, %rd10, 11296;
	mov.b32 	%r708, 11296;
	// begin inline asm
	cp.async.cg.shared.global [%r708], [%rd716], 16;

	// end inline asm
	add.s64 	%rd717, %rd10, 11312;
	mov.b32 	%r709, 11312;
	// begin inline asm
	cp.async.cg.shared.global [%r709], [%rd717], 16;

	// end inline asm
	add.s64 	%rd718, %rd10, 11328;
	mov.b32 	%r710, 11328;
	// begin inline asm
	cp.async.cg.shared.global [%r710], [%rd718], 16;

	// end inline asm
	add.s64 	%rd719, %rd10, 11344;
	mov.b32 	%r711, 11344;
	// begin inline asm
	cp.async.cg.shared.global [%r711], [%rd719], 16;

	// end inline asm
	add.s64 	%rd720, %rd10, 11360;
	mov.b32 	%r712, 11360;
	// begin inline asm
	cp.async.cg.shared.global [%r712], [%rd720], 16;

	// end inline asm
	add.s64 	%rd721, %rd10, 11376;
	mov.b32 	%r713, 11376;
	// begin inline asm
	cp.async.cg.shared.global [%r713], [%rd721], 16;

	// end inline asm
	add.s64 	%rd722, %rd10, 11392;
	mov.b32 	%r714, 11392;
	// begin inline asm
	cp.async.cg.shared.global [%r714], [%rd722], 16;

	// end inline asm
	add.s64 	%rd723, %rd10, 11408;
	mov.b32 	%r715, 11408;
	// begin inline asm
	cp.async.cg.shared.global [%r715], [%rd723], 16;

	// end inline asm
	add.s64 	%rd724, %rd10, 11424;
	mov.b32 	%r716, 11424;
	// begin inline asm
	cp.async.cg.shared.global [%r716], [%rd724], 16;

	// end inline asm
	add.s64 	%rd725, %rd10, 11440;
	mov.b32 	%r717, 11440;
	// begin inline asm
	cp.async.cg.shared.global [%r717], [%rd725], 16;

	// end inline asm
	add.s64 	%rd726, %rd10, 11456;
	mov.b32 	%r718, 11456;
	// begin inline asm
	cp.async.cg.shared.global [%r718], [%rd726], 16;

	// end inline asm
	add.s64 	%rd727, %rd10, 11472;
	mov.b32 	%r719, 11472;
	// begin inline asm
	cp.async.cg.shared.global [%r719], [%rd727], 16;

	// end inline asm
	add.s64 	%rd728, %rd10, 11488;
	mov.b32 	%r720, 11488;
	// begin inline asm
	cp.async.cg.shared.global [%r720], [%rd728], 16;

	// end inline asm
	add.s64 	%rd729, %rd10, 11504;
	mov.b32 	%r721, 11504;
	// begin inline asm
	cp.async.cg.shared.global [%r721], [%rd729], 16;

	// end inline asm
	add.s64 	%rd730, %rd10, 11520;
	mov.b32 	%r722, 11520;
	// begin inline asm
	cp.async.cg.shared.global [%r722], [%rd730], 16;

	// end inline asm
	add.s64 	%rd731, %rd10, 11536;
	mov.b32 	%r723, 11536;
	// begin inline asm
	cp.async.cg.shared.global [%r723], [%rd731], 16;

	// end inline asm
	add.s64 	%rd732, %rd10, 11552;
	mov.b32 	%r724, 11552;
	// begin inline asm
	cp.async.cg.shared.global [%r724], [%rd732], 16;

	// end inline asm
	add.s64 	%rd733, %rd10, 11568;
	mov.b32 	%r725, 11568;
	// begin inline asm
	cp.async.cg.shared.global [%r725], [%rd733], 16;

	// end inline asm
	add.s64 	%rd734, %rd10, 11584;
	mov.b32 	%r726, 11584;
	// begin inline asm
	cp.async.cg.shared.global [%r726], [%rd734], 16;

	// end inline asm
	add.s64 	%rd735, %rd10, 11600;
	mov.b32 	%r727, 11600;
	// begin inline asm
	cp.async.cg.shared.global [%r727], [%rd735], 16;

	// end inline asm
	add.s64 	%rd736, %rd10, 11616;
	mov.b32 	%r728, 11616;
	// begin inline asm
	cp.async.cg.shared.global [%r728], [%rd736], 16;

	// end inline asm
	add.s64 	%rd737, %rd10, 11632;
	mov.b32 	%r729, 11632;
	// begin inline asm
	cp.async.cg.shared.global [%r729], [%rd737], 16;

	// end inline asm
	add.s64 	%rd738, %rd10, 11648;
	mov.b32 	%r730, 11648;
	// begin inline asm
	cp.async.cg.shared.global [%r730], [%rd738], 16;

	// end inline asm
	add.s64 	%rd739, %rd10, 11664;
	mov.b32 	%r731, 11664;
	// begin inline asm
	cp.async.cg.shared.global [%r731], [%rd739], 16;

	// end inline asm
	add.s64 	%rd740, %rd10, 11680;
	mov.b32 	%r732, 11680;
	// begin inline asm
	cp.async.cg.shared.global [%r732], [%rd740], 16;

	// end inline asm
	add.s64 	%rd741, %rd10, 11696;
	mov.b32 	%r733, 11696;
	// begin inline asm
	cp.async.cg.shared.global [%r733], [%rd741], 16;

	// end inline asm
	add.s64 	%rd742, %rd10, 11712;
	mov.b32 	%r734, 11712;
	// begin inline asm
	cp.async.cg.shared.global [%r734], [%rd742], 16;

	// end inline asm
	add.s64 	%rd743, %rd10, 11728;
	mov.b32 	%r735, 11728;
	// begin inline asm
	cp.async.cg.shared.global [%r735], [%rd743], 16;

	// end inline asm
	add.s64 	%rd744, %rd10, 11744;
	mov.b32 	%r736, 11744;
	// begin inline asm
	cp.async.cg.shared.global [%r736], [%rd744], 16;

	// end inline asm
	add.s64 	%rd745, %rd10, 11760;
	mov.b32 	%r737, 11760;
	// begin inline asm
	cp.async.cg.shared.global [%r737], [%rd745], 16;

	// end inline asm
	add.s64 	%rd746, %rd10, 11776;
	mov.b32 	%r738, 11776;
	// begin inline asm
	cp.async.cg.shared.global [%r738], [%rd746], 16;

	// end inline asm
	add.s64 	%rd747, %rd10, 11792;
	mov.b32 	%r739, 11792;
	// begin inline asm
	cp.async.cg.shared.global [%r739], [%rd747], 16;

	// end inline asm
	add.s64 	%rd748, %rd10, 11808;
	mov.b32 	%r740, 11808;
	// begin inline asm
	cp.async.cg.shared.global [%r740], [%rd748], 16;

	// end inline asm
	add.s64 	%rd749, %rd10, 11824;
	mov.b32 	%r741, 11824;
	// begin inline asm
	cp.async.cg.shared.global [%r741], [%rd749], 16;

	// end inline asm
	add.s64 	%rd750, %rd10, 11840;
	mov.b32 	%r742, 11840;
	// begin inline asm
	cp.async.cg.shared.global [%r742], [%rd750], 16;

	// end inline asm
	add.s64 	%rd751, %rd10, 11856;
	mov.b32 	%r743, 11856;
	// begin inline asm
	cp.async.cg.shared.global [%r743], [%rd751], 16;

	// end inline asm
	add.s64 	%rd752, %rd10, 11872;
	mov.b32 	%r744, 11872;
	// begin inline asm
	cp.async.cg.shared.global [%r744], [%rd752], 16;

	// end inline asm
	add.s64 	%rd753, %rd10, 11888;
	mov.b32 	%r745, 11888;
	// begin inline asm
	cp.async.cg.shared.global [%r745], [%rd753], 16;

	// end inline asm
	add.s64 	%rd754, %rd10, 11904;
	mov.b32 	%r746, 11904;
	// begin inline asm
	cp.async.cg.shared.global [%r746], [%rd754], 16;

	// end inline asm
	add.s64 	%rd755, %rd10, 11920;
	mov.b32 	%r747, 11920;
	// begin inline asm
	cp.async.cg.shared.global [%r747], [%rd755], 16;

	// end inline asm
	add.s64 	%rd756, %rd10, 11936;
	mov.b32 	%r748, 11936;
	// begin inline asm
	cp.async.cg.shared.global [%r748], [%rd756], 16;

	// end inline asm
	add.s64 	%rd757, %rd10, 11952;
	mov.b32 	%r749, 11952;
	// begin inline asm
	cp.async.cg.shared.global [%r749], [%rd757], 16;

	// end inline asm
	add.s64 	%rd758, %rd10, 11968;
	mov.b32 	%r750, 11968;
	// begin inline asm
	cp.async.cg.shared.global [%r750], [%rd758], 16;

	// end inline asm
	add.s64 	%rd759, %rd10, 11984;
	mov.b32 	%r751, 11984;
	// begin inline asm
	cp.async.cg.shared.global [%r751], [%rd759], 16;

	// end inline asm
	add.s64 	%rd760, %rd10, 12000;
	mov.b32 	%r752, 12000;
	// begin inline asm
	cp.async.cg.shared.global [%r752], [%rd760], 16;

	// end inline asm
	add.s64 	%rd761, %rd10, 12016;
	mov.b32 	%r753, 12016;
	// begin inline asm
	cp.async.cg.shared.global [%r753], [%rd761], 16;

	// end inline asm
	add.s64 	%rd762, %rd10, 12032;
	mov.b32 	%r754, 12032;
	// begin inline asm
	cp.async.cg.shared.global [%r754], [%rd762], 16;

	// end inline asm
	add.s64 	%rd763, %rd10, 12048;
	mov.b32 	%r755, 12048;
	// begin inline asm
	cp.async.cg.shared.global [%r755], [%rd763], 16;

	// end inline asm
	add.s64 	%rd764, %rd10, 12064;
	mov.b32 	%r756, 12064;
	// begin inline asm
	cp.async.cg.shared.global [%r756], [%rd764], 16;

	// end inline asm
	add.s64 	%rd765, %rd10, 12080;
	mov.b32 	%r757, 12080;
	// begin inline asm
	cp.async.cg.shared.global [%r757], [%rd765], 16;

	// end inline asm
	add.s64 	%rd766, %rd10, 12096;
	mov.b32 	%r758, 12096;
	// begin inline asm
	cp.async.cg.shared.global [%r758], [%rd766], 16;

	// end inline asm
	add.s64 	%rd767, %rd10, 12112;
	mov.b32 	%r759, 12112;
	// begin inline asm
	cp.async.cg.shared.global [%r759], [%rd767], 16;

	// end inline asm
	add.s64 	%rd768, %rd10, 12128;
	mov.b32 	%r760, 12128;
	// begin inline asm
	cp.async.cg.shared.global [%r760], [%rd768], 16;

	// end inline asm
	add.s64 	%rd769, %rd10, 12144;
	mov.b32 	%r761, 12144;
	// begin inline asm
	cp.async.cg.shared.global [%r761], [%rd769], 16;

	// end inline asm
	add.s64 	%rd770, %rd10, 12160;
	mov.b32 	%r762, 12160;
	// begin inline asm
	cp.async.cg.shared.global [%r762], [%rd770], 16;

	// end inline asm
	add.s64 	%rd771, %rd10, 12176;
	mov.b32 	%r763, 12176;
	// begin inline asm
	cp.async.cg.shared.global [%r763], [%rd771], 16;

	// end inline asm
	add.s64 	%rd772, %rd10, 12192;
	mov.b32 	%r764, 12192;
	// begin inline asm
	cp.async.cg.shared.global [%r764], [%rd772], 16;

	// end inline asm
	add.s64 	%rd773, %rd10, 12208;
	mov.b32 	%r765, 12208;
	// begin inline asm
	cp.async.cg.shared.global [%r765], [%rd773], 16;

	// end inline asm
	add.s64 	%rd774, %rd10, 12224;
	mov.b32 	%r766, 12224;
	// begin inline asm
	cp.async.cg.shared.global [%r766], [%rd774], 16;

	// end inline asm
	add.s64 	%rd775, %rd10, 12240;
	mov.b32 	%r767, 12240;
	// begin inline asm
	cp.async.cg.shared.global [%r767], [%rd775], 16;

	// end inline asm
	add.s64 	%rd776, %rd10, 12256;
	mov.b32 	%r768, 12256;
	// begin inline asm
	cp.async.cg.shared.global [%r768], [%rd776], 16;

	// end inline asm
	add.s64 	%rd777, %rd10, 12272;
	mov.b32 	%r769, 12272;
	// begin inline asm
	cp.async.cg.shared.global [%r769], [%rd777], 16;

	// end inline asm
	add.s64 	%rd778, %rd10, 12288;
	mov.b32 	%r770, 12288;
	// begin inline asm
	cp.async.cg.shared.global [%r770], [%rd778], 16;

	// end inline asm
	add.s64 	%rd779, %rd10, 12304;
	mov.b32 	%r771, 12304;
	// begin inline asm
	cp.async.cg.shared.global [%r771], [%rd779], 16;

	// end inline asm
	add.s64 	%rd780, %rd10, 12320;
	mov.b32 	%r772, 12320;
	// begin inline asm
	cp.async.cg.shared.global [%r772], [%rd780], 16;

	// end inline asm
	add.s64 	%rd781, %rd10, 12336;
	mov.b32 	%r773, 12336;
	// begin inline asm
	cp.async.cg.shared.global [%r773], [%rd781], 16;

	// end inline asm
	add.s64 	%rd782, %rd10, 12352;
	mov.b32 	%r774, 12352;
	// begin inline asm
	cp.async.cg.shared.global [%r774], [%rd782], 16;

	// end inline asm
	add.s64 	%rd783, %rd10, 12368;
	mov.b32 	%r775, 12368;
	// begin inline asm
	cp.async.cg.shared.global [%r775], [%rd783], 16;

	// end inline asm
	add.s64 	%rd784, %rd10, 12384;
	mov.b32 	%r776, 12384;
	// begin inline asm
	cp.async.cg.shared.global [%r776], [%rd784], 16;

	// end inline asm
	add.s64 	%rd785, %rd10, 12400;
	mov.b32 	%r777, 12400;
	// begin inline asm
	cp.async.cg.shared.global [%r777], [%rd785], 16;

	// end inline asm
	add.s64 	%rd786, %rd10, 12416;
	mov.b32 	%r778, 12416;
	// begin inline asm
	cp.async.cg.shared.global [%r778], [%rd786], 16;

	// end inline asm
	add.s64 	%rd787, %rd10, 12432;
	mov.b32 	%r779, 12432;
	// begin inline asm
	cp.async.cg.shared.global [%r779], [%rd787], 16;

	// end inline asm
	add.s64 	%rd788, %rd10, 12448;
	mov.b32 	%r780, 12448;
	// begin inline asm
	cp.async.cg.shared.global [%r780], [%rd788], 16;

	// end inline asm
	add.s64 	%rd789, %rd10, 12464;
	mov.b32 	%r781, 12464;
	// begin inline asm
	cp.async.cg.shared.global [%r781], [%rd789], 16;

	// end inline asm
	add.s64 	%rd790, %rd10, 12480;
	mov.b32 	%r782, 12480;
	// begin inline asm
	cp.async.cg.shared.global [%r782], [%rd790], 16;

	// end inline asm
	add.s64 	%rd791, %rd10, 12496;
	mov.b32 	%r783, 12496;
	// begin inline asm
	cp.async.cg.shared.global [%r783], [%rd791], 16;

	// end inline asm
	add.s64 	%rd792, %rd10, 12512;
	mov.b32 	%r784, 12512;
	// begin inline asm
	cp.async.cg.shared.global [%r784], [%rd792], 16;

	// end inline asm
	add.s64 	%rd793, %rd10, 12528;
	mov.b32 	%r785, 12528;
	// begin inline asm
	cp.async.cg.shared.global [%r785], [%rd793], 16;

	// end inline asm
	add.s64 	%rd794, %rd10, 12544;
	mov.b32 	%r786, 12544;
	// begin inline asm
	cp.async.cg.shared.global [%r786], [%rd794], 16;

	// end inline asm
	add.s64 	%rd795, %rd10, 12560;
	mov.b32 	%r787, 12560;
	// begin inline asm
	cp.async.cg.shared.global [%r787], [%rd795], 16;

	// end inline asm
	add.s64 	%rd796, %rd10, 12576;
	mov.b32 	%r788, 12576;
	// begin inline asm
	cp.async.cg.shared.global [%r788], [%rd796], 16;

	// end inline asm
	add.s64 	%rd797, %rd10, 12592;
	mov.b32 	%r789, 12592;
	// begin inline asm
	cp.async.cg.shared.global [%r789], [%rd797], 16;

	// end inline asm
	add.s64 	%rd798, %rd10, 12608;
	mov.b32 	%r790, 12608;
	// begin inline asm
	cp.async.cg.shared.global [%r790], [%rd798], 16;

	// end inline asm
	add.s64 	%rd799, %rd10, 12624;
	mov.b32 	%r791, 12624;
	// begin inline asm
	cp.async.cg.shared.global [%r791], [%rd799], 16;

	// end inline asm
	add.s64 	%rd800, %rd10, 12640;
	mov.b32 	%r792, 12640;
	// begin inline asm
	cp.async.cg.shared.global [%r792], [%rd800], 16;

	// end inline asm
	add.s64 	%rd801, %rd10, 12656;
	mov.b32 	%r793, 12656;
	// begin inline asm
	cp.async.cg.shared.global [%r793], [%rd801], 16;

	// end inline asm
	add.s64 	%rd802, %rd10, 12672;
	mov.b32 	%r794, 12672;
	// begin inline asm
	cp.async.cg.shared.global [%r794], [%rd802], 16;

	// end inline asm
	add.s64 	%rd803, %rd10, 12688;
	mov.b32 	%r795, 12688;
	// begin inline asm
	cp.async.cg.shared.global [%r795], [%rd803], 16;

	// end inline asm
	add.s64 	%rd804, %rd10, 12704;
	mov.b32 	%r796, 12704;
	// begin inline asm
	cp.async.cg.shared.global [%r796], [%rd804], 16;

	// end inline asm
	add.s64 	%rd805, %rd10, 12720;
	mov.b32 	%r797, 12720;
	// begin inline asm
	cp.async.cg.shared.global [%r797], [%rd805], 16;

	// end inline asm
	add.s64 	%rd806, %rd10, 12736;
	mov.b32 	%r798, 12736;
	// begin inline asm
	cp.async.cg.shared.global [%r798], [%rd806], 16;

	// end inline asm
	add.s64 	%rd807, %rd10, 12752;
	mov.b32 	%r799, 12752;
	// begin inline asm
	cp.async.cg.shared.global [%r799], [%rd807], 16;

	// end inline asm
	add.s64 	%rd808, %rd10, 12768;
	mov.b32 	%r800, 12768;
	// begin inline asm
	cp.async.cg.shared.global [%r800], [%rd808], 16;

	// end inline asm
	add.s64 	%rd809, %rd10, 12784;
	mov.b32 	%r801, 12784;
	// begin inline asm
	cp.async.cg.shared.global [%r801], [%rd809], 16;

	// end inline asm
	add.s64 	%rd810, %rd10, 12800;
	mov.b32 	%r802, 12800;
	// begin inline asm
	cp.async.cg.shared.global [%r802], [%rd810], 16;

	// end inline asm
	add.s64 	%rd811, %rd10, 12816;
	mov.b32 	%r803, 12816;
	// begin inline asm
	cp.async.cg.shared.global [%r803], [%rd811], 16;

	// end inline asm
	add.s64 	%rd812, %rd10, 12832;
	mov.b32 	%r804, 12832;
	// begin inline asm
	cp.async.cg.shared.global [%r804], [%rd812], 16;

	// end inline asm
	add.s64 	%rd813, %rd10, 12848;
	mov.b32 	%r805, 12848;
	// begin inline asm
	cp.async.cg.shared.global [%r805], [%rd813], 16;

	// end inline asm
	add.s64 	%rd814, %rd10, 12864;
	mov.b32 	%r806, 12864;
	// begin inline asm
	cp.async.cg.shared.global [%r806], [%rd814], 16;

	// end inline asm
	add.s64 	%rd815, %rd10, 12880;
	mov.b32 	%r807, 12880;
	// begin inline asm
	cp.async.cg.shared.global [%r807], [%rd815], 16;

	// end inline asm
	add.s64 	%rd816, %rd10, 12896;
	mov.b32 	%r808, 12896;
	// begin inline asm
	cp.async.cg.shared.global [%r808], [%rd816], 16;

	// end inline asm
	add.s64 	%rd817, %rd10, 12912;
	mov.b32 	%r809, 12912;
	// begin inline asm
	cp.async.cg.shared.global [%r809], [%rd817], 16;

	// end inline asm
	add.s64 	%rd818, %rd10, 12928;
	mov.b32 	%r810, 12928;
	// begin inline asm
	cp.async.cg.shared.global [%r810], [%rd818], 16;

	// end inline asm
	add.s64 	%rd819, %rd10, 12944;
	mov.b32 	%r811, 12944;
	// begin inline asm
	cp.async.cg.shared.global [%r811], [%rd819], 16;

	// end inline asm
	add.s64 	%rd820, %rd10, 12960;
	mov.b32 	%r812, 12960;
	// begin inline asm
	cp.async.cg.shared.global [%r812], [%rd820], 16;

	// end inline asm
	add.s64 	%rd821, %rd10, 12976;
	mov.b32 	%r813, 12976;
	// begin inline asm
	cp.async.cg.shared.global [%r813], [%rd821], 16;

	// end inline asm
	add.s64 	%rd822, %rd10, 12992;
	mov.b32 	%r814, 12992;
	// begin inline asm
	cp.async.cg.shared.global [%r814], [%rd822], 16;

	// end inline asm
	add.s64 	%rd823, %rd10, 13008;
	mov.b32 	%r815, 13008;
	// begin inline asm
	cp.async.cg.shared.global [%r815], [%rd823], 16;

	// end inline asm
	add.s64 	%rd824, %rd10, 13024;
	mov.b32 	%r816, 13024;
	// begin inline asm
	cp.async.cg.shared.global [%r816], [%rd824], 16;

	// end inline asm
	add.s64 	%rd825, %rd10, 13040;
	mov.b32 	%r817, 13040;
	// begin inline asm
	cp.async.cg.shared.global [%r817], [%rd825], 16;

	// end inline asm
	add.s64 	%rd826, %rd10, 13056;
	mov.b32 	%r818, 13056;
	// begin inline asm
	cp.async.cg.shared.global [%r818], [%rd826], 16;

	// end inline asm
	add.s64 	%rd827, %rd10, 13072;
	mov.b32 	%r819, 13072;
	// begin inline asm
	cp.async.cg.shared.global [%r819], [%rd827], 16;

	// end inline asm
	add.s64 	%rd828, %rd10, 13088;
	mov.b32 	%r820, 13088;
	// begin inline asm
	cp.async.cg.shared.global [%r820], [%rd828], 16;

	// end inline asm
	add.s64 	%rd829, %rd10, 13104;
	mov.b32 	%r821, 13104;
	// begin inline asm
	cp.async.cg.shared.global [%r821], [%rd829], 16;

	// end inline asm
	add.s64 	%rd830, %rd10, 13120;
	mov.b32 	%r822, 13120;
	// begin inline asm
	cp.async.cg.shared.global [%r822], [%rd830], 16;

	// end inline asm
	add.s64 	%rd831, %rd10, 13136;
	mov.b32 	%r823, 13136;
	// begin inline asm
	cp.async.cg.shared.global [%r823], [%rd831], 16;

	// end inline asm
	add.s64 	%rd832, %rd10, 13152;
	mov.b32 	%r824, 13152;
	// begin inline asm
	cp.async.cg.shared.global [%r824], [%rd832], 16;

	// end inline asm
	add.s64 	%rd833, %rd10, 13168;
	mov.b32 	%r825, 13168;
	// begin inline asm
	cp.async.cg.shared.global [%r825], [%rd833], 16;

	// end inline asm
	add.s64 	%rd834, %rd10, 13184;
	mov.b32 	%r826, 13184;
	// begin inline asm
	cp.async.cg.shared.global [%r826], [%rd834], 16;

	// end inline asm
	add.s64 	%rd835, %rd10, 13200;
	mov.b32 	%r827, 13200;
	// begin inline asm
	cp.async.cg.shared.global [%r827], [%rd835], 16;

	// end inline asm
	add.s64 	%rd836, %rd10, 13216;
	mov.b32 	%r828, 13216;
	// begin inline asm
	cp.async.cg.shared.global [%r828], [%rd836], 16;

	// end inline asm
	add.s64 	%rd837, %rd10, 13232;
	mov.b32 	%r829, 13232;
	// begin inline asm
	cp.async.cg.shared.global [%r829], [%rd837], 16;

	// end inline asm
	add.s64 	%rd838, %rd10, 13248;
	mov.b32 	%r830, 13248;
	// begin inline asm
	cp.async.cg.shared.global [%r830], [%rd838], 16;

	// end inline asm
	add.s64 	%rd839, %rd10, 13264;
	mov.b32 	%r831, 13264;
	// begin inline asm
	cp.async.cg.shared.global [%r831], [%rd839], 16;

	// end inline asm
	add.s64 	%rd840, %rd10, 13280;
	mov.b32 	%r832, 13280;
	// begin inline asm
	cp.async.cg.shared.global [%r832], [%rd840], 16;

	// end inline asm
	add.s64 	%rd841, %rd10, 13296;
	mov.b32 	%r833, 13296;
	// begin inline asm
	cp.async.cg.shared.global [%r833], [%rd841], 16;

	// end inline asm
	add.s64 	%rd842, %rd10, 13312;
	mov.b32 	%r834, 13312;
	// begin inline asm
	cp.async.cg.shared.global [%r834], [%rd842], 16;

	// end inline asm
	add.s64 	%rd843, %rd10, 13328;
	mov.b32 	%r835, 13328;
	// begin inline asm
	cp.async.cg.shared.global [%r835], [%rd843], 16;

	// end inline asm
	add.s64 	%rd844, %rd10, 13344;
	mov.b32 	%r836, 13344;
	// begin inline asm
	cp.async.cg.shared.global [%r836], [%rd844], 16;

	// end inline asm
	add.s64 	%rd845, %rd10, 13360;
	mov.b32 	%r837, 13360;
	// begin inline asm
	cp.async.cg.shared.global [%r837], [%rd845], 16;

	// end inline asm
	add.s64 	%rd846, %rd10, 13376;
	mov.b32 	%r838, 13376;
	// begin inline asm
	cp.async.cg.shared.global [%r838], [%rd846], 16;

	// end inline asm
	add.s64 	%rd847, %rd10, 13392;
	mov.b32 	%r839, 13392;
	// begin inline asm
	cp.async.cg.shared.global [%r839], [%rd847], 16;

	// end inline asm
	add.s64 	%rd848, %rd10, 13408;
	mov.b32 	%r840, 13408;
	// begin inline asm
	cp.async.cg.shared.global [%r840], [%rd848], 16;

	// end inline asm
	add.s64 	%rd849, %rd10, 13424;
	mov.b32 	%r841, 13424;
	// begin inline asm
	cp.async.cg.shared.global [%r841], [%rd849], 16;

	// end inline asm
	add.s64 	%rd850, %rd10, 13440;
	mov.b32 	%r842, 13440;
	// begin inline asm
	cp.async.cg.shared.global [%r842], [%rd850], 16;

	// end inline asm
	add.s64 	%rd851, %rd10, 13456;
	mov.b32 	%r843, 13456;
	// begin inline asm
	cp.async.cg.shared.global [%r843], [%rd851], 16;

	// end inline asm
	add.s64 	%rd852, %rd10, 13472;
	mov.b32 	%r844, 13472;
	// begin inline asm
	cp.async.cg.shared.global [%r844], [%rd852], 16;

	// end inline asm
	add.s64 	%rd853, %rd10, 13488;
	mov.b32 	%r845, 13488;
	// begin inline asm
	cp.async.cg.shared.global [%r845], [%rd853], 16;

	// end inline asm
	add.s64 	%rd854, %rd10, 13504;
	mov.b32 	%r846, 13504;
	// begin inline asm
	cp.async.cg.shared.global [%r846], [%rd854], 16;

	// end inline asm
	add.s64 	%rd855, %rd10, 13520;
	mov.b32 	%r847, 13520;
	// begin inline asm
	cp.async.cg.shared.global [%r847], [%rd855], 16;

	// end inline asm
	add.s64 	%rd856, %rd10, 13536;
	mov.b32 	%r848, 13536;
	// begin inline asm
	cp.async.cg.shared.global [%r848], [%rd856], 16;

	// end inline asm
	add.s64 	%rd857, %rd10, 13552;
	mov.b32 	%r849, 13552;
	// begin inline asm
	cp.async.cg.shared.global [%r849], [%rd857], 16;

	// end inline asm
	add.s64 	%rd858, %rd10, 13568;
	mov.b32 	%r850, 13568;
	// begin inline asm
	cp.async.cg.shared.global [%r850], [%rd858], 16;

	// end inline asm
	add.s64 	%rd859, %rd10, 13584;
	mov.b32 	%r851, 13584;
	// begin inline asm
	cp.async.cg.shared.global [%r851], [%rd859], 16;

	// end inline asm
	add.s64 	%rd860, %rd10, 13600;
	mov.b32 	%r852, 13600;
	// begin inline asm
	cp.async.cg.shared.global [%r852], [%rd860], 16;

	// end inline asm
	add.s64 	%rd861, %rd10, 13616;
	mov.b32 	%r853, 13616;
	// begin inline asm
	cp.async.cg.shared.global [%r853], [%rd861], 16;

	// end inline asm
	add.s64 	%rd862, %rd10, 13632;
	mov.b32 	%r854, 13632;
	// begin inline asm
	cp.async.cg.shared.global [%r854], [%rd862], 16;

	// end inline asm
	add.s64 	%rd863, %rd10, 13648;
	mov.b32 	%r855, 13648;
	// begin inline asm
	cp.async.cg.shared.global [%r855], [%rd863], 16;

	// end inline asm
	add.s64 	%rd864, %rd10, 13664;
	mov.b32 	%r856, 13664;
	// begin inline asm
	cp.async.cg.shared.global [%r856], [%rd864], 16;

	// end inline asm
	add.s64 	%rd865, %rd10, 13680;
	mov.b32 	%r857, 13680;
	// begin inline asm
	cp.async.cg.shared.global [%r857], [%rd865], 16;

	// end inline asm
	add.s64 	%rd866, %rd10, 13696;
	mov.b32 	%r858, 13696;
	// begin inline asm
	cp.async.cg.shared.global [%r858], [%rd866], 16;

	// end inline asm
	add.s64 	%rd867, %rd10, 13712;
	mov.b32 	%r859, 13712;
	// begin inline asm
	cp.async.cg.shared.global [%r859], [%rd867], 16;

	// end inline asm
	add.s64 	%rd868, %rd10, 13728;
	mov.b32 	%r860, 13728;
	// begin inline asm
	cp.async.cg.shared.global [%r860], [%rd868], 16;

	// end inline asm
	add.s64 	%rd869, %rd10, 13744;
	mov.b32 	%r861, 13744;
	// begin inline asm
	cp.async.cg.shared.global [%r861], [%rd869], 16;

	// end inline asm
	add.s64 	%rd870, %rd10, 13760;
	mov.b32 	%r862, 13760;
	// begin inline asm
	cp.async.cg.shared.global [%r862], [%rd870], 16;

	// end inline asm
	add.s64 	%rd871, %rd10, 13776;
	mov.b32 	%r863, 13776;
	// begin inline asm
	cp.async.cg.shared.global [%r863], [%rd871], 16;

	// end inline asm
	add.s64 	%rd872, %rd10, 13792;
	mov.b32 	%r864, 13792;
	// begin inline asm
	cp.async.cg.shared.global [%r864], [%rd872], 16;

	// end inline asm
	add.s64 	%rd873, %rd10, 13808;
	mov.b32 	%r865, 13808;
	// begin inline asm
	cp.async.cg.shared.global [%r865], [%rd873], 16;

	// end inline asm
	add.s64 	%rd874, %rd10, 13824;
	mov.b32 	%r866, 13824;
	// begin inline asm
	cp.async.cg.shared.global [%r866], [%rd874], 16;

	// end inline asm
	add.s64 	%rd875, %rd10, 13840;
	mov.b32 	%r867, 13840;
	// begin inline asm
	cp.async.cg.shared.global [%r867], [%rd875], 16;

	// end inline asm
	add.s64 	%rd876, %rd10, 13856;
	mov.b32 	%r868, 13856;
	// begin inline asm
	cp.async.cg.shared.global [%r868], [%rd876], 16;

	// end inline asm
	add.s64 	%rd877, %rd10, 13872;
	mov.b32 	%r869, 13872;
	// begin inline asm
	cp.async.cg.shared.global [%r869], [%rd877], 16;

	// end inline asm
	add.s64 	%rd878, %rd10, 13888;
	mov.b32 	%r870, 13888;
	// begin inline asm
	cp.async.cg.shared.global [%r870], [%rd878], 16;

	// end inline asm
	add.s64 	%rd879, %rd10, 13904;
	mov.b32 	%r871, 13904;
	// begin inline asm
	cp.async.cg.shared.global [%r871], [%rd879], 16;

	// end inline asm
	add.s64 	%rd880, %rd10, 13920;
	mov.b32 	%r872, 13920;
	// begin inline asm
	cp.async.cg.shared.global [%r872], [%rd880], 16;

	// end inline asm
	add.s64 	%rd881, %rd10, 13936;
	mov.b32 	%r873, 13936;
	// begin inline asm
	cp.async.cg.shared.global [%r873], [%rd881], 16;

	// end inline asm
	add.s64 	%rd882, %rd10, 13952;
	mov.b32 	%r874, 13952;
	// begin inline asm
	cp.async.cg.shared.global [%r874], [%rd882], 16;

	// end inline asm
	add.s64 	%rd883, %rd10, 13968;
	mov.b32 	%r875, 13968;
	// begin inline asm
	cp.async.cg.shared.global [%r875], [%rd883], 16;

	// end inline asm
	add.s64 	%rd884, %rd10, 13984;
	mov.b32 	%r876, 13984;
	// begin inline asm
	cp.async.cg.shared.global [%r876], [%rd884], 16;

	// end inline asm
	add.s64 	%rd885, %rd10, 14000;
	mov.b32 	%r877, 14000;
	// begin inline asm
	cp.async.cg.shared.global [%r877], [%rd885], 16;

	// end inline asm
	add.s64 	%rd886, %rd10, 14016;
	mov.b32 	%r878, 14016;
	// begin inline asm
	cp.async.cg.shared.global [%r878], [%rd886], 16;

	// end inline asm
	add.s64 	%rd887, %rd10, 14032;
	mov.b32 	%r879, 14032;
	// begin inline asm
	cp.async.cg.shared.global [%r879], [%rd887], 16;

	// end inline asm
	add.s64 	%rd888, %rd10, 14048;
	mov.b32 	%r880, 14048;
	// begin inline asm
	cp.async.cg.shared.global [%r880], [%rd888], 16;

	// end inline asm
	add.s64 	%rd889, %rd10, 14064;
	mov.b32 	%r881, 14064;
	// begin inline asm
	cp.async.cg.shared.global [%r881], [%rd889], 16;

	// end inline asm
	add.s64 	%rd890, %rd10, 14080;
	mov.b32 	%r882, 14080;
	// begin inline asm
	cp.async.cg.shared.global [%r882], [%rd890], 16;

	// end inline asm
	add.s64 	%rd891, %rd10, 14096;
	mov.b32 	%r883, 14096;
	// begin inline asm
	cp.async.cg.shared.global [%r883], [%rd891], 16;

	// end inline asm
	add.s64 	%rd892, %rd10, 14112;
	mov.b32 	%r884, 14112;
	// begin inline asm
	cp.async.cg.shared.global [%r884], [%rd892], 16;

	// end inline asm
	add.s64 	%rd893, %rd10, 14128;
	mov.b32 	%r885, 14128;
	// begin inline asm
	cp.async.cg.shared.global [%r885], [%rd893], 16;

	// end inline asm
	add.s64 	%rd894, %rd10, 14144;
	mov.b32 	%r886, 14144;
	// begin inline asm
	cp.async.cg.shared.global [%r886], [%rd894], 16;

	// end inline asm
	add.s64 	%rd895, %rd10, 14160;
	mov.b32 	%r887, 14160;
	// begin inline asm
	cp.async.cg.shared.global [%r887], [%rd895], 16;

	// end inline asm
	add.s64 	%rd896, %rd10, 14176;
	mov.b32 	%r888, 14176;
	// begin inline asm
	cp.async.cg.shared.global [%r888], [%rd896], 16;

	// end inline asm
	add.s64 	%rd897, %rd10, 14192;
	mov.b32 	%r889, 14192;
	// begin inline asm
	cp.async.cg.shared.global [%r889], [%rd897], 16;

	// end inline asm
	add.s64 	%rd898, %rd10, 14208;
	mov.b32 	%r890, 14208;
	// begin inline asm
	cp.async.cg.shared.global [%r890], [%rd898], 16;

	// end inline asm
	add.s64 	%rd899, %rd10, 14224;
	mov.b32 	%r891, 14224;
	// begin inline asm
	cp.async.cg.shared.global [%r891], [%rd899], 16;

	// end inline asm
	add.s64 	%rd900, %rd10, 14240;
	mov.b32 	%r892, 14240;
	// begin inline asm
	cp.async.cg.shared.global [%r892], [%rd900], 16;

	// end inline asm
	add.s64 	%rd901, %rd10, 14256;
	mov.b32 	%r893, 14256;
	// begin inline asm
	cp.async.cg.shared.global [%r893], [%rd901], 16;

	// end inline asm
	add.s64 	%rd902, %rd10, 14272;
	mov.b32 	%r894, 14272;
	// begin inline asm
	cp.async.cg.shared.global [%r894], [%rd902], 16;

	// end inline asm
	add.s64 	%rd903, %rd10, 14288;
	mov.b32 	%r895, 14288;
	// begin inline asm
	cp.async.cg.shared.global [%r895], [%rd903], 16;

	// end inline asm
	add.s64 	%rd904, %rd10, 14304;
	mov.b32 	%r896, 14304;
	// begin inline asm
	cp.async.cg.shared.global [%r896], [%rd904], 16;

	// end inline asm
	add.s64 	%rd905, %rd10, 14320;
	mov.b32 	%r897, 14320;
	// begin inline asm
	cp.async.cg.shared.global [%r897], [%rd905], 16;

	// end inline asm
	add.s64 	%rd906, %rd10, 14336;
	mov.b32 	%r898, 14336;
	// begin inline asm
	cp.async.cg.shared.global [%r898], [%rd906], 16;

	// end inline asm
	add.s64 	%rd907, %rd10, 14352;
	mov.b32 	%r899, 14352;
	// begin inline asm
	cp.async.cg.shared.global [%r899], [%rd907], 16;

	// end inline asm
	add.s64 	%rd908, %rd10, 14368;
	mov.b32 	%r900, 14368;
	// begin inline asm
	cp.async.cg.shared.global [%r900], [%rd908], 16;

	// end inline asm
	add.s64 	%rd909, %rd10, 14384;
	mov.b32 	%r901, 14384;
	// begin inline asm
	cp.async.cg.shared.global [%r901], [%rd909], 16;

	// end inline asm
	add.s64 	%rd910, %rd10, 14400;
	mov.b32 	%r902, 14400;
	// begin inline asm
	cp.async.cg.shared.global [%r902], [%rd910], 16;

	// end inline asm
	add.s64 	%rd911, %rd10, 14416;
	mov.b32 	%r903, 14416;
	// begin inline asm
	cp.async.cg.shared.global [%r903], [%rd911], 16;

	// end inline asm
	add.s64 	%rd912, %rd10, 14432;
	mov.b32 	%r904, 14432;
	// begin inline asm
	cp.async.cg.shared.global [%r904], [%rd912], 16;

	// end inline asm
	add.s64 	%rd913, %rd10, 14448;
	mov.b32 	%r905, 14448;
	// begin inline asm
	cp.async.cg.shared.global [%r905], [%rd913], 16;

	// end inline asm
	add.s64 	%rd914, %rd10, 14464;
	mov.b32 	%r906, 14464;
	// begin inline asm
	cp.async.cg.shared.global [%r906], [%rd914], 16;

	// end inline asm
	add.s64 	%rd915, %rd10, 14480;
	mov.b32 	%r907, 14480;
	// begin inline asm
	cp.async.cg.shared.global [%r907], [%rd915], 16;

	// end inline asm
	add.s64 	%rd916, %rd10, 14496;
	mov.b32 	%r908, 14496;
	// begin inline asm
	cp.async.cg.shared.global [%r908], [%rd916], 16;

	// end inline asm
	add.s64 	%rd917, %rd10, 14512;
	mov.b32 	%r909, 14512;
	// begin inline asm
	cp.async.cg.shared.global [%r909], [%rd917], 16;

	// end inline asm
	add.s64 	%rd918, %rd10, 14528;
	mov.b32 	%r910, 14528;
	// begin inline asm
	cp.async.cg.shared.global [%r910], [%rd918], 16;

	// end inline asm
	add.s64 	%rd919, %rd10, 14544;
	mov.b32 	%r911, 14544;
	// begin inline asm
	cp.async.cg.shared.global [%r911], [%rd919], 16;

	// end inline asm
	add.s64 	%rd920, %rd10, 14560;
	mov.b32 	%r912, 14560;
	// begin inline asm
	cp.async.cg.shared.global [%r912], [%rd920], 16;

	// end inline asm
	add.s64 	%rd921, %rd10, 14576;
	mov.b32 	%r913, 14576;
	// begin inline asm
	cp.async.cg.shared.global [%r913], [%rd921], 16;

	// end inline asm
	add.s64 	%rd922, %rd10, 14592;
	mov.b32 	%r914, 14592;
	// begin inline asm
	cp.async.cg.shared.global [%r914], [%rd922], 16;

	// end inline asm
	add.s64 	%rd923, %rd10, 14608;
	mov.b32 	%r915, 14608;
	// begin inline asm
	cp.async.cg.shared.global [%r915], [%rd923], 16;

	// end inline asm
	add.s64 	%rd924, %rd10, 14624;
	mov.b32 	%r916, 14624;
	// begin inline asm
	cp.async.cg.shared.global [%r916], [%rd924], 16;

	// end inline asm
	add.s64 	%rd925, %rd10, 14640;
	mov.b32 	%r917, 14640;
	// begin inline asm
	cp.async.cg.shared.global [%r917], [%rd925], 16;

	// end inline asm
	add.s64 	%rd926, %rd10, 14656;
	mov.b32 	%r918, 14656;
	// begin inline asm
	cp.async.cg.shared.global [%r918], [%rd926], 16;

	// end inline asm
	add.s64 	%rd927, %rd10, 14672;
	mov.b32 	%r919, 14672;
	// begin inline asm
	cp.async.cg.shared.global [%r919], [%rd927], 16;

	// end inline asm
	add.s64 	%rd928, %rd10, 14688;
	mov.b32 	%r920, 14688;
	// begin inline asm
	cp.async.cg.shared.global [%r920], [%rd928], 16;

	// end inline asm
	add.s64 	%rd929, %rd10, 14704;
	mov.b32 	%r921, 14704;
	// begin inline asm
	cp.async.cg.shared.global [%r921], [%rd929], 16;

	// end inline asm
	add.s64 	%rd930, %rd10, 14720;
	mov.b32 	%r922, 14720;
	// begin inline asm
	cp.async.cg.shared.global [%r922], [%rd930], 16;

	// end inline asm
	add.s64 	%rd931, %rd10, 14736;
	mov.b32 	%r923, 14736;
	// begin inline asm
	cp.async.cg.shared.global [%r923], [%rd931], 16;

	// end inline asm
	add.s64 	%rd932, %rd10, 14752;
	mov.b32 	%r924, 14752;
	// begin inline asm
	cp.async.cg.shared.global [%r924], [%rd932], 16;

	// end inline asm
	add.s64 	%rd933, %rd10, 14768;
	mov.b32 	%r925, 14768;
	// begin inline asm
	cp.async.cg.shared.global [%r925], [%rd933], 16;

	// end inline asm
	add.s64 	%rd934, %rd10, 14784;
	mov.b32 	%r926, 14784;
	// begin inline asm
	cp.async.cg.shared.global [%r926], [%rd934], 16;

	// end inline asm
	add.s64 	%rd935, %rd10, 14800;
	mov.b32 	%r927, 14800;
	// begin inline asm
	cp.async.cg.shared.global [%r927], [%rd935], 16;

	// end inline asm
	add.s64 	%rd936, %rd10, 14816;
	mov.b32 	%r928, 14816;
	// begin inline asm
	cp.async.cg.shared.global [%r928], [%rd936], 16;

	// end inline asm
	add.s64 	%rd937, %rd10, 14832;
	mov.b32 	%r929, 14832;
	// begin inline asm
	cp.async.cg.shared.global [%r929], [%rd937], 16;

	// end inline asm
	add.s64 	%rd938, %rd10, 14848;
	mov.b32 	%r930, 14848;
	// begin inline asm
	cp.async.cg.shared.global [%r930], [%rd938], 16;

	// end inline asm
	add.s64 	%rd939, %rd10, 14864;
	mov.b32 	%r931, 14864;
	// begin inline asm
	cp.async.cg.shared.global [%r931], [%rd939], 16;

	// end inline asm
	add.s64 	%rd940, %rd10, 14880;
	mov.b32 	%r932, 14880;
	// begin inline asm
	cp.async.cg.shared.global [%r932], [%rd940], 16;

	// end inline asm
	add.s64 	%rd941, %rd10, 14896;
	mov.b32 	%r933, 14896;
	// begin inline asm
	cp.async.cg.shared.global [%r933], [%rd941], 16;

	// end inline asm
	add.s64 	%rd942, %rd10, 14912;
	mov.b32 	%r934, 14912;
	// begin inline asm
	cp.async.cg.shared.global [%r934], [%rd942], 16;

	// end inline asm
	add.s64 	%rd943, %rd10, 14928;
	mov.b32 	%r935, 14928;
	// begin inline asm
	cp.async.cg.shared.global [%r935], [%rd943], 16;

	// end inline asm
	add.s64 	%rd944, %rd10, 14944;
	mov.b32 	%r936, 14944;
	// begin inline asm
	cp.async.cg.shared.global [%r936], [%rd944], 16;

	// end inline asm
	add.s64 	%rd945, %rd10, 14960;
	mov.b32 	%r937, 14960;
	// begin inline asm
	cp.async.cg.shared.global [%r937], [%rd945], 16;

	// end inline asm
	add.s64 	%rd946, %rd10, 14976;
	mov.b32 	%r938, 14976;
	// begin inline asm
	cp.async.cg.shared.global [%r938], [%rd946], 16;

	// end inline asm
	add.s64 	%rd947, %rd10, 14992;
	mov.b32 	%r939, 14992;
	// begin inline asm
	cp.async.cg.shared.global [%r939], [%rd947], 16;

	// end inline asm
	add.s64 	%rd948, %rd10, 15008;
	mov.b32 	%r940, 15008;
	// begin inline asm
	cp.async.cg.shared.global [%r940], [%rd948], 16;

	// end inline asm
	add.s64 	%rd949, %rd10, 15024;
	mov.b32 	%r941, 15024;
	// begin inline asm
	cp.async.cg.shared.global [%r941], [%rd949], 16;

	// end inline asm
	add.s64 	%rd950, %rd10, 15040;
	mov.b32 	%r942, 15040;
	// begin inline asm
	cp.async.cg.shared.global [%r942], [%rd950], 16;

	// end inline asm
	add.s64 	%rd951, %rd10, 15056;
	mov.b32 	%r943, 15056;
	// begin inline asm
	cp.async.cg.shared.global [%r943], [%rd951], 16;

	// end inline asm
	add.s64 	%rd952, %rd10, 15072;
	mov.b32 	%r944, 15072;
	// begin inline asm
	cp.async.cg.shared.global [%r944], [%rd952], 16;

	// end inline asm
	add.s64 	%rd953, %rd10, 15088;
	mov.b32 	%r945, 15088;
	// begin inline asm
	cp.async.cg.shared.global [%r945], [%rd953], 16;

	// end inline asm
	add.s64 	%rd954, %rd10, 15104;
	mov.b32 	%r946, 15104;
	// begin inline asm
	cp.async.cg.shared.global [%r946], [%rd954], 16;

	// end inline asm
	add.s64 	%rd955, %rd10, 15120;
	mov.b32 	%r947, 15120;
	// begin inline asm
	cp.async.cg.shared.global [%r947], [%rd955], 16;

	// end inline asm
	add.s64 	%rd956, %rd10, 15136;
	mov.b32 	%r948, 15136;
	// begin inline asm
	cp.async.cg.shared.global [%r948], [%rd956], 16;

	// end inline asm
	add.s64 	%rd957, %rd10, 15152;
	mov.b32 	%r949, 15152;
	// begin inline asm
	cp.async.cg.shared.global [%r949], [%rd957], 16;

	// end inline asm
	add.s64 	%rd958, %rd10, 15168;
	mov.b32 	%r950, 15168;
	// begin inline asm
	cp.async.cg.shared.global [%r950], [%rd958], 16;

	// end inline asm
	add.s64 	%rd959, %rd10, 15184;
	mov.b32 	%r951, 15184;
	// begin inline asm
	cp.async.cg.shared.global [%r951], [%rd959], 16;

	// end inline asm
	add.s64 	%rd960, %rd10, 15200;
	mov.b32 	%r952, 15200;
	// begin inline asm
	cp.async.cg.shared.global [%r952], [%rd960], 16;

	// end inline asm
	add.s64 	%rd961, %rd10, 15216;
	mov.b32 	%r953, 15216;
	// begin inline asm
	cp.async.cg.shared.global [%r953], [%rd961], 16;

	// end inline asm
	add.s64 	%rd962, %rd10, 15232;
	mov.b32 	%r954, 15232;
	// begin inline asm
	cp.async.cg.shared.global [%r954], [%rd962], 16;

	// end inline asm
	add.s64 	%rd963, %rd10, 15248;
	mov.b32 	%r955, 15248;
	// begin inline asm
	cp.async.cg.shared.global [%r955], [%rd963], 16;

	// end inline asm
	add.s64 	%rd964, %rd10, 15264;
	mov.b32 	%r956, 15264;
	// begin inline asm
	cp.async.cg.shared.global [%r956], [%rd964], 16;

	// end inline asm
	add.s64 	%rd965, %rd10, 15280;
	mov.b32 	%r957, 15280;
	// begin inline asm
	cp.async.cg.shared.global [%r957], [%rd965], 16;

	// end inline asm
	add.s64 	%rd966, %rd10, 15296;
	mov.b32 	%r958, 15296;
	// begin inline asm
	cp.async.cg.shared.global [%r958], [%rd966], 16;

	// end inline asm
	add.s64 	%rd967, %rd10, 15312;
	mov.b32 	%r959, 15312;
	// begin inline asm
	cp.async.cg.shared.global [%r959], [%rd967], 16;

	// end inline asm
	add.s64 	%rd968, %rd10, 15328;
	mov.b32 	%r960, 15328;
	// begin inline asm
	cp.async.cg.shared.global [%r960], [%rd968], 16;

	// end inline asm
	add.s64 	%rd969, %rd10, 15344;
	mov.b32 	%r961, 15344;
	// begin inline asm
	cp.async.cg.shared.global [%r961], [%rd969], 16;

	// end inline asm
	add.s64 	%rd970, %rd10, 15360;
	mov.b32 	%r962, 15360;
	// begin inline asm
	cp.async.cg.shared.global [%r962], [%rd970], 16;

	// end inline asm
	add.s64 	%rd971, %rd10, 15376;
	mov.b32 	%r963, 15376;
	// begin inline asm
	cp.async.cg.shared.global [%r963], [%rd971], 16;

	// end inline asm
	add.s64 	%rd972, %rd10, 15392;
	mov.b32 	%r964, 15392;
	// begin inline asm
	cp.async.cg.shared.global [%r964], [%rd972], 16;

	// end inline asm
	add.s64 	%rd973, %rd10, 15408;
	mov.b32 	%r965, 15408;
	// begin inline asm
	cp.async.cg.shared.global [%r965], [%rd973], 16;

	// end inline asm
	add.s64 	%rd974, %rd10, 15424;
	mov.b32 	%r966, 15424;
	// begin inline asm
	cp.async.cg.shared.global [%r966], [%rd974], 16;

	// end inline asm
	add.s64 	%rd975, %rd10, 15440;
	mov.b32 	%r967, 15440;
	// begin inline asm
	cp.async.cg.shared.global [%r967], [%rd975], 16;

	// end inline asm
	add.s64 	%rd976, %rd10, 15456;
	mov.b32 	%r968, 15456;
	// begin inline asm
	cp.async.cg.shared.global [%r968], [%rd976], 16;

	// end inline asm
	add.s64 	%rd977, %rd10, 15472;
	mov.b32 	%r969, 15472;
	// begin inline asm
	cp.async.cg.shared.global [%r969], [%rd977], 16;

	// end inline asm
	add.s64 	%rd978, %rd10, 15488;
	mov.b32 	%r970, 15488;
	// begin inline asm
	cp.async.cg.shared.global [%r970], [%rd978], 16;

	// end inline asm
	add.s64 	%rd979, %rd10, 15504;
	mov.b32 	%r971, 15504;
	// begin inline asm
	cp.async.cg.shared.global [%r971], [%rd979], 16;

	// end inline asm
	add.s64 	%rd980, %rd10, 15520;
	mov.b32 	%r972, 15520;
	// begin inline asm
	cp.async.cg.shared.global [%r972], [%rd980], 16;

	// end inline asm
	add.s64 	%rd981, %rd10, 15536;
	mov.b32 	%r973, 15536;
	// begin inline asm
	cp.async.cg.shared.global [%r973], [%rd981], 16;

	// end inline asm
	add.s64 	%rd982, %rd10, 15552;
	mov.b32 	%r974, 15552;
	// begin inline asm
	cp.async.cg.shared.global [%r974], [%rd982], 16;

	// end inline asm
	add.s64 	%rd983, %rd10, 15568;
	mov.b32 	%r975, 15568;
	// begin inline asm
	cp.async.cg.shared.global [%r975], [%rd983], 16;

	// end inline asm
	add.s64 	%rd984, %rd10, 15584;
	mov.b32 	%r976, 15584;
	// begin inline asm
	cp.async.cg.shared.global [%r976], [%rd984], 16;

	// end inline asm
	add.s64 	%rd985, %rd10, 15600;
	mov.b32 	%r977, 15600;
	// begin inline asm
	cp.async.cg.shared.global [%r977], [%rd985], 16;

	// end inline asm
	add.s64 	%rd986, %rd10, 15616;
	mov.b32 	%r978, 15616;
	// begin inline asm
	cp.async.cg.shared.global [%r978], [%rd986], 16;

	// end inline asm
	add.s64 	%rd987, %rd10, 15632;
	mov.b32 	%r979, 15632;
	// begin inline asm
	cp.async.cg.shared.global [%r979], [%rd987], 16;

	// end inline asm
	add.s64 	%rd988, %rd10, 15648;
	mov.b32 	%r980, 15648;
	// begin inline asm
	cp.async.cg.shared.global [%r980], [%rd988], 16;

	// end inline asm
	add.s64 	%rd989, %rd10, 15664;
	mov.b32 	%r981, 15664;
	// begin inline asm
	cp.async.cg.shared.global [%r981], [%rd989], 16;

	// end inline asm
	add.s64 	%rd990, %rd10, 15680;
	mov.b32 	%r982, 15680;
	// begin inline asm
	cp.async.cg.shared.global [%r982], [%rd990], 16;

	// end inline asm
	add.s64 	%rd991, %rd10, 15696;
	mov.b32 	%r983, 15696;
	// begin inline asm
	cp.async.cg.shared.global [%r983], [%rd991], 16;

	// end inline asm
	add.s64 	%rd992, %rd10, 15712;
	mov.b32 	%r984, 15712;
	// begin inline asm
	cp.async.cg.shared.global [%r984], [%rd992], 16;

	// end inline asm
	add.s64 	%rd993, %rd10, 15728;
	mov.b32 	%r985, 15728;
	// begin inline asm
	cp.async.cg.shared.global [%r985], [%rd993], 16;

	// end inline asm
	add.s64 	%rd994, %rd10, 15744;
	mov.b32 	%r986, 15744;
	// begin inline asm
	cp.async.cg.shared.global [%r986], [%rd994], 16;

	// end inline asm
	add.s64 	%rd995, %rd10, 15760;
	mov.b32 	%r987, 15760;
	// begin inline asm
	cp.async.cg.shared.global [%r987], [%rd995], 16;

	// end inline asm
	add.s64 	%rd996, %rd10, 15776;
	mov.b32 	%r988, 15776;
	// begin inline asm
	cp.async.cg.shared.global [%r988], [%rd996], 16;

	// end inline asm
	add.s64 	%rd997, %rd10, 15792;
	mov.b32 	%r989, 15792;
	// begin inline asm
	cp.async.cg.shared.global [%r989], [%rd997], 16;

	// end inline asm
	add.s64 	%rd998, %rd10, 15808;
	mov.b32 	%r990, 15808;
	// begin inline asm
	cp.async.cg.shared.global [%r990], [%rd998], 16;

	// end inline asm
	add.s64 	%rd999, %rd10, 15824;
	mov.b32 	%r991, 15824;
	// begin inline asm
	cp.async.cg.shared.global [%r991], [%rd999], 16;

	// end inline asm
	add.s64 	%rd1000, %rd10, 15840;
	mov.b32 	%r992, 15840;
	// begin inline asm
	cp.async.cg.shared.global [%r992], [%rd1000], 16;

	// end inline asm
	add.s64 	%rd1001, %rd10, 15856;
	mov.b32 	%r993, 15856;
	// begin inline asm
	cp.async.cg.shared.global [%r993], [%rd1001], 16;

	// end inline asm
	add.s64 	%rd1002, %rd10, 15872;
	mov.b32 	%r994, 15872;
	// begin inline asm
	cp.async.cg.shared.global [%r994], [%rd1002], 16;

	// end inline asm
	add.s64 	%rd1003, %rd10, 15888;
	mov.b32 	%r995, 15888;
	// begin inline asm
	cp.async.cg.shared.global [%r995], [%rd1003], 16;

	// end inline asm
	add.s64 	%rd1004, %rd10, 15904;
	mov.b32 	%r996, 15904;
	// begin inline asm
	cp.async.cg.shared.global [%r996], [%rd1004], 16;

	// end inline asm
	add.s64 	%rd1005, %rd10, 15920;
	mov.b32 	%r997, 15920;
	// begin inline asm
	cp.async.cg.shared.global [%r997], [%rd1005], 16;

	// end inline asm
	add.s64 	%rd1006, %rd10, 15936;
	mov.b32 	%r998, 15936;
	// begin inline asm
	cp.async.cg.shared.global [%r998], [%rd1006], 16;

	// end inline asm
	add.s64 	%rd1007, %rd10, 15952;
	mov.b32 	%r999, 15952;
	// begin inline asm
	cp.async.cg.shared.global [%r999], [%rd1007], 16;

	// end inline asm
	add.s64 	%rd1008, %rd10, 15968;
	mov.b32 	%r1000, 15968;
	// begin inline asm
	cp.async.cg.shared.global [%r1000], [%rd1008], 16;

	// end inline asm
	add.s64 	%rd1009, %rd10, 15984;
	mov.b32 	%r1001, 15984;
	// begin inline asm
	cp.async.cg.shared.global [%r1001], [%rd1009], 16;

	// end inline asm
	add.s64 	%rd1010, %rd10, 16000;
	mov.b32 	%r1002, 16000;
	// begin inline asm
	cp.async.cg.shared.global [%r1002], [%rd1010], 16;

	// end inline asm
	add.s64 	%rd1011, %rd10, 16016;
	mov.b32 	%r1003, 16016;
	// begin inline asm
	cp.async.cg.shared.global [%r1003], [%rd1011], 16;

	// end inline asm
	add.s64 	%rd1012, %rd10, 16032;
	mov.b32 	%r1004, 16032;
	// begin inline asm
	cp.async.cg.shared.global [%r1004], [%rd1012], 16;

	// end inline asm
	add.s64 	%rd1013, %rd10, 16048;
	mov.b32 	%r1005, 16048;
	// begin inline asm
	cp.async.cg.shared.global [%r1005], [%rd1013], 16;

	// end inline asm
	add.s64 	%rd1014, %rd10, 16064;
	mov.b32 	%r1006, 16064;
	// begin inline asm
	cp.async.cg.shared.global [%r1006], [%rd1014], 16;

	// end inline asm
	add.s64 	%rd1015, %rd10, 16080;
	mov.b32 	%r1007, 16080;
	// begin inline asm
	cp.async.cg.shared.global [%r1007], [%rd1015], 16;

	// end inline asm
	add.s64 	%rd1016, %rd10, 16096;
	mov.b32 	%r1008, 16096;
	// begin inline asm
	cp.async.cg.shared.global [%r1008], [%rd1016], 16;

	// end inline asm
	add.s64 	%rd1017, %rd10, 16112;
	mov.b32 	%r1009, 16112;
	// begin inline asm
	cp.async.cg.shared.global [%r1009], [%rd1017], 16;

	// end inline asm
	add.s64 	%rd1018, %rd10, 16128;
	mov.b32 	%r1010, 16128;
	// begin inline asm
	cp.async.cg.shared.global [%r1010], [%rd1018], 16;

	// end inline asm
	add.s64 	%rd1019, %rd10, 16144;
	mov.b32 	%r1011, 16144;
	// begin inline asm
	cp.async.cg.shared.global [%r1011], [%rd1019], 16;

	// end inline asm
	add.s64 	%rd1020, %rd10, 16160;
	mov.b32 	%r1012, 16160;
	// begin inline asm
	cp.async.cg.shared.global [%r1012], [%rd1020], 16;

	// end inline asm
	add.s64 	%rd1021, %rd10, 16176;
	mov.b32 	%r1013, 16176;
	// begin inline asm
	cp.async.cg.shared.global [%r1013], [%rd1021], 16;

	// end inline asm
	add.s64 	%rd1022, %rd10, 16192;
	mov.b32 	%r1014, 16192;
	// begin inline asm
	cp.async.cg.shared.global [%r1014], [%rd1022], 16;

	// end inline asm
	add.s64 	%rd1023, %rd10, 16208;
	mov.b32 	%r1015, 16208;
	// begin inline asm
	cp.async.cg.shared.global [%r1015], [%rd1023], 16;

	// end inline asm
	add.s64 	%rd1024, %rd10, 16224;
	mov.b32 	%r1016, 16224;
	// begin inline asm
	cp.async.cg.shared.global [%r1016], [%rd1024], 16;

	// end inline asm
	add.s64 	%rd1025, %rd10, 16240;
	mov.b32 	%r1017, 16240;
	// begin inline asm
	cp.async.cg.shared.global [%r1017], [%rd1025], 16;

	// end inline asm
	add.s64 	%rd1026, %rd10, 16256;
	mov.b32 	%r1018, 16256;
	// begin inline asm
	cp.async.cg.shared.global [%r1018], [%rd1026], 16;

	// end inline asm
	add.s64 	%rd1027, %rd10, 16272;
	mov.b32 	%r1019, 16272;
	// begin inline asm
	cp.async.cg.shared.global [%r1019], [%rd1027], 16;

	// end inline asm
	add.s64 	%rd1028, %rd10, 16288;
	mov.b32 	%r1020, 16288;
	// begin inline asm
	cp.async.cg.shared.global [%r1020], [%rd1028], 16;

	// end inline asm
	add.s64 	%rd1029, %rd10, 16304;
	mov.b32 	%r1021, 16304;
	// begin inline asm
	cp.async.cg.shared.global [%r1021], [%rd1029], 16;

	// end inline asm
	add.s64 	%rd1030, %rd10, 16320;
	mov.b32 	%r1022, 16320;
	// begin inline asm
	cp.async.cg.shared.global [%r1022], [%rd1030], 16;

	// end inline asm
	add.s64 	%rd1031, %rd10, 16336;
	mov.b32 	%r1023, 16336;
	// begin inline asm
	cp.async.cg.shared.global [%r1023], [%rd1031], 16;

	// end inline asm
	add.s64 	%rd1032, %rd10, 16352;
	mov.b32 	%r1024, 16352;
	// begin inline asm
	cp.async.cg.shared.global [%r1024], [%rd1032], 16;

	// end inline asm
	add.s64 	%rd1033, %rd10, 16368;
	mov.b32 	%r1025, 16368;
	// begin inline asm
	cp.async.cg.shared.global [%r1025], [%rd1033], 16;

	// end inline asm
	add.s64 	%rd1034, %rd10, 16384;
	mov.b32 	%r1026, 16384;
	// begin inline asm
	cp.async.cg.shared.global [%r1026], [%rd1034], 16;

	// end inline asm
	add.s64 	%rd1035, %rd10, 16400;
	mov.b32 	%r1027, 16400;
	// begin inline asm
	cp.async.cg.shared.global [%r1027], [%rd1035], 16;

	// end inline asm
	add.s64 	%rd1036, %rd10, 16416;
	mov.b32 	%r1028, 16416;
	// begin inline asm
	cp.async.cg.shared.global [%r1028], [%rd1036], 16;

	// end inline asm
	add.s64 	%rd1037, %rd10, 16432;
	mov.b32 	%r1029, 16432;
	// begin inline asm
	cp.async.cg.shared.global [%r1029], [%rd1037], 16;

	// end inline asm
	add.s64 	%rd1038, %rd10, 16448;
	mov.b32 	%r1030, 16448;
	// begin inline asm
	cp.async.cg.shared.global [%r1030], [%rd1038], 16;

	// end inline asm
	add.s64 	%rd1039, %rd10, 16464;
	mov.b32 	%r1031, 16464;
	// begin inline asm
	cp.async.cg.shared.global [%r1031], [%rd1039], 16;

	// end inline asm
	add.s64 	%rd1040, %rd10, 16480;
	mov.b32 	%r1032, 16480;
	// begin inline asm
	cp.async.cg.shared.global [%r1032], [%rd1040], 16;

	// end inline asm
	add.s64 	%rd1041, %rd10, 16496;
	mov.b32 	%r1033, 16496;
	// begin inline asm
	cp.async.cg.shared.global [%r1033], [%rd1041], 16;

	// end inline asm
	add.s64 	%rd1042, %rd10, 16512;
	mov.b32 	%r1034, 16512;
	// begin inline asm
	cp.async.cg.shared.global [%r1034], [%rd1042], 16;

	// end inline asm
	add.s64 	%rd1043, %rd10, 16528;
	mov.b32 	%r1035, 16528;
	// begin inline asm
	cp.async.cg.shared.global [%r1035], [%rd1043], 16;

	// end inline asm
	add.s64 	%rd1044, %rd10, 16544;
	mov.b32 	%r1036, 16544;
	// begin inline asm
	cp.async.cg.shared.global [%r1036], [%rd1044], 16;

	// end inline asm
	add.s64 	%rd1045, %rd10, 16560;
	mov.b32 	%r1037, 16560;
	// begin inline asm
	cp.async.cg.shared.global [%r1037], [%rd1045], 16;

	// end inline asm
	add.s64 	%rd1046, %rd10, 16576;
	mov.b32 	%r1038, 16576;
	// begin inline asm
	cp.async.cg.shared.global [%r1038], [%rd1046], 16;

	// end inline asm
	add.s64 	%rd1047, %rd10, 16592;
	mov.b32 	%r1039, 16592;
	// begin inline asm
	cp.async.cg.shared.global [%r1039], [%rd1047], 16;

	// end inline asm
	add.s64 	%rd1048, %rd10, 16608;
	mov.b32 	%r1040, 16608;
	// begin inline asm
	cp.async.cg.shared.global [%r1040], [%rd1048], 16;

	// end inline asm
	add.s64 	%rd1049, %rd10, 16624;
	mov.b32 	%r1041, 16624;
	// begin inline asm
	cp.async.cg.shared.global [%r1041], [%rd1049], 16;

	// end inline asm
	add.s64 	%rd1050, %rd10, 16640;
	mov.b32 	%r1042, 16640;
	// begin inline asm
	cp.async.cg.shared.global [%r1042], [%rd1050], 16;

	// end inline asm
	add.s64 	%rd1051, %rd10, 16656;
	mov.b32 	%r1043, 16656;
	// begin inline asm
	cp.async.cg.shared.global [%r1043], [%rd1051], 16;

	// end inline asm
	add.s64 	%rd1052, %rd10, 16672;
	mov.b32 	%r1044, 16672;
	// begin inline asm
	cp.async.cg.shared.global [%r1044], [%rd1052], 16;

	// end inline asm
	add.s64 	%rd1053, %rd10, 16688;
	mov.b32 	%r1045, 16688;
	// begin inline asm
	cp.async.cg.shared.global [%r1045], [%rd1053], 16;

	// end inline asm
	add.s64 	%rd1054, %rd10, 16704;
	mov.b32 	%r1046, 16704;
	// begin inline asm
	cp.async.cg.shared.global [%r1046], [%rd1054], 16;

	// end inline asm
	add.s64 	%rd1055, %rd10, 16720;
	mov.b32 	%r1047, 16720;
	// begin inline asm
	cp.async.cg.shared.global [%r1047], [%rd1055], 16;

	// end inline asm
	add.s64 	%rd1056, %rd10, 16736;
	mov.b32 	%r1048, 16736;
	// begin inline asm
	cp.async.cg.shared.global [%r1048], [%rd1056], 16;

	// end inline asm
	add.s64 	%rd1057, %rd10, 16752;
	mov.b32 	%r1049, 16752;
	// begin inline asm
	cp.async.cg.shared.global [%r1049], [%rd1057], 16;

	// end inline asm
	add.s64 	%rd1058, %rd10, 16768;
	mov.b32 	%r1050, 16768;
	// begin inline asm
	cp.async.cg.shared.global [%r1050], [%rd1058], 16;

	// end inline asm
	add.s64 	%rd1059, %rd10, 16784;
	mov.b32 	%r1051, 16784;
	// begin inline asm
	cp.async.cg.shared.global [%r1051], [%rd1059], 16;

	// end inline asm
	add.s64 	%rd1060, %rd10, 16800;
	mov.b32 	%r1052, 16800;
	// begin inline asm
	cp.async.cg.shared.global [%r1052], [%rd1060], 16;

	// end inline asm
	add.s64 	%rd1061, %rd10, 16816;
	mov.b32 	%r1053, 16816;
	// begin inline asm
	cp.async.cg.shared.global [%r1053], [%rd1061], 16;

	// end inline asm
	add.s64 	%rd1062, %rd10, 16832;
	mov.b32 	%r1054, 16832;
	// begin inline asm
	cp.async.cg.shared.global [%r1054], [%rd1062], 16;

	// end inline asm
	add.s64 	%rd1063, %rd10, 16848;
	mov.b32 	%r1055, 16848;
	// begin inline asm
	cp.async.cg.shared.global [%r1055], [%rd1063], 16;

	// end inline asm
	add.s64 	%rd1064, %rd10, 16864;
	mov.b32 	%r1056, 16864;
	// begin inline asm
	cp.async.cg.shared.global [%r1056], [%rd1064], 16;

	// end inline asm
	add.s64 	%rd1065, %rd10, 16880;
	mov.b32 	%r1057, 16880;
	// begin inline asm
	cp.async.cg.shared.global [%r1057], [%rd1065], 16;

	// end inline asm
	add.s64 	%rd1066, %rd10, 16896;
	mov.b32 	%r1058, 16896;
	// begin inline asm
	cp.async.cg.shared.global [%r1058], [%rd1066], 16;

	// end inline asm
	add.s64 	%rd1067, %rd10, 16912;
	mov.b32 	%r1059, 16912;
	// begin inline asm
	cp.async.cg.shared.global [%r1059], [%rd1067], 16;

	// end inline asm
	add.s64 	%rd1068, %rd10, 16928;
	mov.b32 	%r1060, 16928;
	// begin inline asm
	cp.async.cg.shared.global [%r1060], [%rd1068], 16;

	// end inline asm
	add.s64 	%rd1069, %rd10, 16944;
	mov.b32 	%r1061, 16944;
	// begin inline asm
	cp.async.cg.shared.global [%r1061], [%rd1069], 16;

	// end inline asm
	add.s64 	%rd1070, %rd10, 16960;
	mov.b32 	%r1062, 16960;
	// begin inline asm
	cp.async.cg.shared.global [%r1062], [%rd1070], 16;

	// end inline asm
	add.s64 	%rd1071, %rd10, 16976;
	mov.b32 	%r1063, 16976;
	// begin inline asm
	cp.async.cg.shared.global [%r1063], [%rd1071], 16;

	// end inline asm
	add.s64 	%rd1072, %rd10, 16992;
	mov.b32 	%r1064, 16992;
	// begin inline asm
	cp.async.cg.shared.global [%r1064], [%rd1072], 16;

	// end inline asm
	add.s64 	%rd1073, %rd10, 17008;
	mov.b32 	%r1065, 17008;
	// begin inline asm
	cp.async.cg.shared.global [%r1065], [%rd1073], 16;

	// end inline asm
	add.s64 	%rd1074, %rd10, 17024;
	mov.b32 	%r1066, 17024;
	// begin inline asm
	cp.async.cg.shared.global [%r1066], [%rd1074], 16;

	// end inline asm
	add.s64 	%rd1075, %rd10, 17040;
	mov.b32 	%r1067, 17040;
	// begin inline asm
	cp.async.cg.shared.global [%r1067], [%rd1075], 16;

	// end inline asm
	add.s64 	%rd1076, %rd10, 17056;
	mov.b32 	%r1068, 17056;
	// begin inline asm
	cp.async.cg.shared.global [%r1068], [%rd1076], 16;

	// end inline asm
	add.s64 	%rd1077, %rd10, 17072;
	mov.b32 	%r1069, 17072;
	// begin inline asm
	cp.async.cg.shared.global [%r1069], [%rd1077], 16;

	// end inline asm
	add.s64 	%rd1078, %rd10, 17088;
	mov.b32 	%r1070, 17088;
	// begin inline asm
	cp.async.cg.shared.global [%r1070], [%rd1078], 16;

	// end inline asm
	add.s64 	%rd1079, %rd10, 17104;
	mov.b32 	%r1071, 17104;
	// begin inline asm
	cp.async.cg.shared.global [%r1071], [%rd1079], 16;

	// end inline asm
	add.s64 	%rd1080, %rd10, 17120;
	mov.b32 	%r1072, 17120;
	// begin inline asm
	cp.async.cg.shared.global [%r1072], [%rd1080], 16;

	// end inline asm
	add.s64 	%rd1081, %rd10, 17136;
	mov.b32 	%r1073, 17136;
	// begin inline asm
	cp.async.cg.shared.global [%r1073], [%rd1081], 16;

	// end inline asm
	add.s64 	%rd1082, %rd10, 17152;
	mov.b32 	%r1074, 17152;
	// begin inline asm
	cp.async.cg.shared.global [%r1074], [%rd1082], 16;

	// end inline asm
	add.s64 	%rd1083, %rd10, 17168;
	mov.b32 	%r1075, 17168;
	// begin inline asm
	cp.async.cg.shared.global [%r1075], [%rd1083], 16;

	// end inline asm
	add.s64 	%rd1084, %rd10, 17184;
	mov.b32 	%r1076, 17184;
	// begin inline asm
	cp.async.cg.shared.global [%r1076], [%rd1084], 16;

	// end inline asm
	add.s64 	%rd1085, %rd10, 17200;
	mov.b32 	%r1077, 17200;
	// begin inline asm
	cp.async.cg.shared.global [%r1077], [%rd1085], 16;

	// end inline asm
	add.s64 	%rd1086, %rd10, 17216;
	mov.b32 	%r1078, 17216;
	// begin inline asm
	cp.async.cg.shared.global [%r1078], [%rd1086], 16;

	// end inline asm
	add.s64 	%rd1087, %rd10, 17232;
	mov.b32 	%r1079, 17232;
	// begin inline asm
	cp.async.cg.shared.global [%r1079], [%rd1087], 16;

	// end inline asm
	add.s64 	%rd1088, %rd10, 17248;
	mov.b32 	%r1080, 17248;
	// begin inline asm
	cp.async.cg.shared.global [%r1080], [%rd1088], 16;

	// end inline asm
	add.s64 	%rd1089, %rd10, 17264;
	mov.b32 	%r1081, 17264;
	// begin inline asm
	cp.async.cg.shared.global [%r1081], [%rd1089], 16;

	// end inline asm
	add.s64 	%rd1090, %rd10, 17280;
	mov.b32 	%r1082, 17280;
	// begin inline asm
	cp.async.cg.shared.global [%r1082], [%rd1090], 16;

	// end inline asm
	add.s64 	%rd1091, %rd10, 17296;
	mov.b32 	%r1083, 17296;
	// begin inline asm
	cp.async.cg.shared.global [%r1083], [%rd1091], 16;

	// end inline asm
	add.s64 	%rd1092, %rd10, 17312;
	mov.b32 	%r1084, 17312;
	// begin inline asm
	cp.async.cg.shared.global [%r1084], [%rd1092], 16;

	// end inline asm
	add.s64 	%rd1093, %rd10, 17328;
	mov.b32 	%r1085, 17328;
	// begin inline asm
	cp.async.cg.shared.global [%r1085], [%rd1093], 16;

	// end inline asm
	add.s64 	%rd1094, %rd10, 17344;
	mov.b32 	%r1086, 17344;
	// begin inline asm
	cp.async.cg.shared.global [%r1086], [%rd1094], 16;

	// end inline asm
	add.s64 	%rd1095, %rd10, 17360;
	mov.b32 	%r1087, 17360;
	// begin inline asm
	cp.async.cg.shared.global [%r1087], [%rd1095], 16;

	// end inline asm
	add.s64 	%rd1096, %rd10, 17376;
	mov.b32 	%r1088, 17376;
	// begin inline asm
	cp.async.cg.shared.global [%r1088], [%rd1096], 16;

	// end inline asm
	add.s64 	%rd1097, %rd10, 17392;
	mov.b32 	%r1089, 17392;
	// begin inline asm
	cp.async.cg.shared.global [%r1089], [%rd1097], 16;

	// end inline asm
	add.s64 	%rd1098, %rd10, 17408;
	mov.b32 	%r1090, 17408;
	// begin inline asm
	cp.async.cg.shared.global [%r1090], [%rd1098], 16;

	// end inline asm
	add.s64 	%rd1099, %rd10, 17424;
	mov.b32 	%r1091, 17424;
	// begin inline asm
	cp.async.cg.shared.global [%r1091], [%rd1099], 16;

	// end inline asm
	add.s64 	%rd1100, %rd10, 17440;
	mov.b32 	%r1092, 17440;
	// begin inline asm
	cp.async.cg.shared.global [%r1092], [%rd1100], 16;

	// end inline asm
	add.s64 	%rd1101, %rd10, 17456;
	mov.b32 	%r1093, 17456;
	// begin inline asm
	cp.async.cg.shared.global [%r1093], [%rd1101], 16;

	// end inline asm
	add.s64 	%rd1102, %rd10, 17472;
	mov.b32 	%r1094, 17472;
	// begin inline asm
	cp.async.cg.shared.global [%r1094], [%rd1102], 16;

	// end inline asm
	add.s64 	%rd1103, %rd10, 17488;
	mov.b32 	%r1095, 17488;
	// begin inline asm
	cp.async.cg.shared.global [%r1095], [%rd1103], 16;

	// end inline asm
	add.s64 	%rd1104, %rd10, 17504;
	mov.b32 	%r1096, 17504;
	// begin inline asm
	cp.async.cg.shared.global [%r1096], [%rd1104], 16;

	// end inline asm
	add.s64 	%rd1105, %rd10, 17520;
	mov.b32 	%r1097, 17520;
	// begin inline asm
	cp.async.cg.shared.global [%r1097], [%rd1105], 16;

	// end inline asm
	add.s64 	%rd1106, %rd10, 17536;
	mov.b32 	%r1098, 17536;
	// begin inline asm
	cp.async.cg.shared.global [%r1098], [%rd1106], 16;

	// end inline asm
	add.s64 	%rd1107, %rd10, 17552;
	mov.b32 	%r1099, 17552;
	// begin inline asm
	cp.async.cg.shared.global [%r1099], [%rd1107], 16;

	// end inline asm
	add.s64 	%rd1108, %rd10, 17568;
	mov.b32 	%r1100, 17568;
	// begin inline asm
	cp.async.cg.shared.global [%r1100], [%rd1108], 16;

	// end inline asm
	add.s64 	%rd1109, %rd10, 17584;
	mov.b32 	%r1101, 17584;
	// begin inline asm
	cp.async.cg.shared.global [%r1101], [%rd1109], 16;

	// end inline asm
	add.s64 	%rd1110, %rd10, 17600;
	mov.b32 	%r1102, 17600;
	// begin inline asm
	cp.async.cg.shared.global [%r1102], [%rd1110], 16;

	// end inline asm
	add.s64 	%rd1111, %rd10, 17616;
	mov.b32 	%r1103, 17616;
	// begin inline asm
	cp.async.cg.shared.global [%r1103], [%rd1111], 16;

	// end inline asm
	add.s64 	%rd1112, %rd10, 17632;
	mov.b32 	%r1104, 17632;
	// begin inline asm
	cp.async.cg.shared.global [%r1104], [%rd1112], 16;

	// end inline asm
	add.s64 	%rd1113, %rd10, 17648;
	mov.b32 	%r1105, 17648;
	// begin inline asm
	cp.async.cg.shared.global [%r1105], [%rd1113], 16;

	// end inline asm
	add.s64 	%rd1114, %rd10, 17664;
	mov.b32 	%r1106, 17664;
	// begin inline asm
	cp.async.cg.shared.global [%r1106], [%rd1114], 16;

	// end inline asm
	add.s64 	%rd1115, %rd10, 17680;
	mov.b32 	%r1107, 17680;
	// begin inline asm
	cp.async.cg.shared.global [%r1107], [%rd1115], 16;

	// end inline asm
	add.s64 	%rd1116, %rd10, 17696;
	mov.b32 	%r1108, 17696;
	// begin inline asm
	cp.async.cg.shared.global [%r1108], [%rd1116], 16;

	// end inline asm
	add.s64 	%rd1117, %rd10, 17712;
	mov.b32 	%r1109, 17712;
	// begin inline asm
	cp.async.cg.shared.global [%r1109], [%rd1117], 16;

	// end inline asm
	add.s64 	%rd1118, %rd10, 17728;
	mov.b32 	%r1110, 17728;
	// begin inline asm
	cp.async.cg.shared.global [%r1110], [%rd1118], 16;

	// end inline asm
	add.s64 	%rd1119, %rd10, 17744;
	mov.b32 	%r1111, 17744;
	// begin inline asm
	cp.async.cg.shared.global [%r1111], [%rd1119], 16;

	// end inline asm
	add.s64 	%rd1120, %rd10, 17760;
	mov.b32 	%r1112, 17760;
	// begin inline asm
	cp.async.cg.shared.global [%r1112], [%rd1120], 16;

	// end inline asm
	add.s64 	%rd1121, %rd10, 17776;
	mov.b32 	%r1113, 17776;
	// begin inline asm
	cp.async.cg.shared.global [%r1113], [%rd1121], 16;

	// end inline asm
	add.s64 	%rd1122, %rd10, 17792;
	mov.b32 	%r1114, 17792;
	// begin inline asm
	cp.async.cg.shared.global [%r1114], [%rd1122], 16;

	// end inline asm
	add.s64 	%rd1123, %rd10, 17808;
	mov.b32 	%r1115, 17808;
	// begin inline asm
	cp.async.cg.shared.global [%r1115], [%rd1123], 16;

	// end inline asm
	add.s64 	%rd1124, %rd10, 17824;
	mov.b32 	%r1116, 17824;
	// begin inline asm
	cp.async.cg.shared.global [%r1116], [%rd1124], 16;

	// end inline asm
	add.s64 	%rd1125, %rd10, 17840;
	mov.b32 	%r1117, 17840;
	// begin inline asm
	cp.async.cg.shared.global [%r1117], [%rd1125], 16;

	// end inline asm
	add.s64 	%rd1126, %rd10, 17856;
	mov.b32 	%r1118, 17856;
	// begin inline asm
	cp.async.cg.shared.global [%r1118], [%rd1126], 16;

	// end inline asm
	add.s64 	%rd1127, %rd10, 17872;
	mov.b32 	%r1119, 17872;
	// begin inline asm
	cp.async.cg.shared.global [%r1119], [%rd1127], 16;

	// end inline asm
	add.s64 	%rd1128, %rd10, 17888;
	mov.b32 	%r1120, 17888;
	// begin inline asm
	cp.async.cg.shared.global [%r1120], [%rd1128], 16;

	// end inline asm
	add.s64 	%rd1129, %rd10, 17904;
	mov.b32 	%r1121, 17904;
	// begin inline asm
	cp.async.cg.shared.global [%r1121], [%rd1129], 16;

	// end inline asm
	add.s64 	%rd1130, %rd10, 17920;
	mov.b32 	%r1122, 17920;
	// begin inline asm
	cp.async.cg.shared.global [%r1122], [%rd1130], 16;

	// end inline asm
	add.s64 	%rd1131, %rd10, 17936;
	mov.b32 	%r1123, 17936;
	// begin inline asm
	cp.async.cg.shared.global [%r1123], [%rd1131], 16;

	// end inline asm
	add.s64 	%rd1132, %rd10, 17952;
	mov.b32 	%r1124, 17952;
	// begin inline asm
	cp.async.cg.shared.global [%r1124], [%rd1132], 16;

	// end inline asm
	add.s64 	%rd1133, %rd10, 17968;
	mov.b32 	%r1125, 17968;
	// begin inline asm
	cp.async.cg.shared.global [%r1125], [%rd1133], 16;

	// end inline asm
	add.s64 	%rd1134, %rd10, 17984;
	mov.b32 	%r1126, 17984;
	// begin inline asm
	cp.async.cg.shared.global [%r1126], [%rd1134], 16;

	// end inline asm
	add.s64 	%rd1135, %rd10, 18000;
	mov.b32 	%r1127, 18000;
	// begin inline asm
	cp.async.cg.shared.global [%r1127], [%rd1135], 16;

	// end inline asm
	add.s64 	%rd1136, %rd10, 18016;
	mov.b32 	%r1128, 18016;
	// begin inline asm
	cp.async.cg.shared.global [%r1128], [%rd1136], 16;

	// end inline asm
	add.s64 	%rd1137, %rd10, 18032;
	mov.b32 	%r1129, 18032;
	// begin inline asm
	cp.async.cg.shared.global [%r1129], [%rd1137], 16;

	// end inline asm
	add.s64 	%rd1138, %rd10, 18048;
	mov.b32 	%r1130, 18048;
	// begin inline asm
	cp.async.cg.shared.global [%r1130], [%rd1138], 16;

	// end inline asm
	add.s64 	%rd1139, %rd10, 18064;
	mov.b32 	%r1131, 18064;
	// begin inline asm
	cp.async.cg.shared.global [%r1131], [%rd1139], 16;

	// end inline asm
	add.s64 	%rd1140, %rd10, 18080;
	mov.b32 	%r1132, 18080;
	// begin inline asm
	cp.async.cg.shared.global [%r1132], [%rd1140], 16;

	// end inline asm
	add.s64 	%rd1141, %rd10, 18096;
	mov.b32 	%r1133, 18096;
	// begin inline asm
	cp.async.cg.shared.global [%r1133], [%rd1141], 16;

	// end inline asm
	add.s64 	%rd1142, %rd10, 18112;
	mov.b32 	%r1134, 18112;
	// begin inline asm
	cp.async.cg.shared.global [%r1134], [%rd1142], 16;

	// end inline asm
	add.s64 	%rd1143, %rd10, 18128;
	mov.b32 	%r1135, 18128;
	// begin inline asm
	cp.async.cg.shared.global [%r1135], [%rd1143], 16;

	// end inline asm
	add.s64 	%rd1144, %rd10, 18144;
	mov.b32 	%r1136, 18144;
	// begin inline asm
	cp.async.cg.shared.global [%r1136], [%rd1144], 16;

	// end inline asm
	add.s64 	%rd1145, %rd10, 18160;
	mov.b32 	%r1137, 18160;
	// begin inline asm
	cp.async.cg.shared.global [%r1137], [%rd1145], 16;

	// end inline asm
	add.s64 	%rd1146, %rd10, 18176;
	mov.b32 	%r1138, 18176;
	// begin inline asm
	cp.async.cg.shared.global [%r1138], [%rd1146], 16;

	// end inline asm
	add.s64 	%rd1147, %rd10, 18192;
	mov.b32 	%r1139, 18192;
	// begin inline asm
	cp.async.cg.shared.global [%r1139], [%rd1147], 16;

	// end inline asm
	add.s64 	%rd1148, %rd10, 18208;
	mov.b32 	%r1140, 18208;
	// begin inline asm
	cp.async.cg.shared.global [%r1140], [%rd1148], 16;

	// end inline asm
	add.s64 	%rd1149, %rd10, 18224;
	mov.b32 	%r1141, 18224;
	// begin inline asm
	cp.async.cg.shared.global [%r1141], [%rd1149], 16;

	// end inline asm
	add.s64 	%rd1150, %rd10, 18240;
	mov.b32 	%r1142, 18240;
	// begin inline asm
	cp.async.cg.shared.global [%r1142], [%rd1150], 16;

	// end inline asm
	add.s64 	%rd1151, %rd10, 18256;
	mov.b32 	%r1143, 18256;
	// begin inline asm
	cp.async.cg.shared.global [%r1143], [%rd1151], 16;

	// end inline asm
	add.s64 	%rd1152, %rd10, 18272;
	mov.b32 	%r1144, 18272;
	// begin inline asm
	cp.async.cg.shared.global [%r1144], [%rd1152], 16;

	// end inline asm
	add.s64 	%rd1153, %rd10, 18288;
	mov.b32 	%r1145, 18288;
	// begin inline asm
	cp.async.cg.shared.global [%r1145], [%rd1153], 16;

	// end inline asm
	add.s64 	%rd1154, %rd10, 18304;
	mov.b32 	%r1146, 18304;
	// begin inline asm
	cp.async.cg.shared.global [%r1146], [%rd1154], 16;

	// end inline asm
	add.s64 	%rd1155, %rd10, 18320;
	mov.b32 	%r1147, 18320;
	// begin inline asm
	cp.async.cg.shared.global [%r1147], [%rd1155], 16;

	// end inline asm
	add.s64 	%rd1156, %rd10, 18336;
	mov.b32 	%r1148, 18336;
	// begin inline asm
	cp.async.cg.shared.global [%r1148], [%rd1156], 16;

	// end inline asm
	add.s64 	%rd1157, %rd10, 18352;
	mov.b32 	%r1149, 18352;
	// begin inline asm
	cp.async.cg.shared.global [%r1149], [%rd1157], 16;

	// end inline asm
	add.s64 	%rd1158, %rd10, 18368;
	mov.b32 	%r1150, 18368;
	// begin inline asm
	cp.async.cg.shared.global [%r1150], [%rd1158], 16;

	// end inline asm
	add.s64 	%rd1159, %rd10, 18384;
	mov.b32 	%r1151, 18384;
	// begin inline asm
	cp.async.cg.shared.global [%r1151], [%rd1159], 16;

	// end inline asm
	add.s64 	%rd1160, %rd10, 18400;
	mov.b32 	%r1152, 18400;
	// begin inline asm
	cp.async.cg.shared.global [%r1152], [%rd1160], 16;

	// end inline asm
	add.s64 	%rd1161, %rd10, 18416;
	mov.b32 	%r1153, 18416;
	// begin inline asm
	cp.async.cg.shared.global [%r1153], [%rd1161], 16;

	// end inline asm
	add.s64 	%rd1162, %rd10, 18432;
	mov.b32 	%r1154, 18432;
	// begin inline asm
	cp.async.cg.shared.global [%r1154], [%rd1162], 16;

	// end inline asm
	add.s64 	%rd1163, %rd10, 18448;
	mov.b32 	%r1155, 18448;
	// begin inline asm
	cp.async.cg.shared.global [%r1155], [%rd1163], 16;

	// end inline asm
	add.s64 	%rd1164, %rd10, 18464;
	mov.b32 	%r1156, 18464;
	// begin inline asm
	cp.async.cg.shared.global [%r1156], [%rd1164], 16;

	// end inline asm
	add.s64 	%rd1165, %rd10, 18480;
	mov.b32 	%r1157, 18480;
	// begin inline asm
	cp.async.cg.shared.global [%r1157], [%rd1165], 16;

	// end inline asm
	add.s64 	%rd1166, %rd10, 18496;
	mov.b32 	%r1158, 18496;
	// begin inline asm
	cp.async.cg.shared.global [%r1158], [%rd1166], 16;

	// end inline asm
	add.s64 	%rd1167, %rd10, 18512;
	mov.b32 	%r1159, 18512;
	// begin inline asm
	cp.async.cg.shared.global [%r1159], [%rd1167], 16;

	// end inline asm
	add.s64 	%rd1168, %rd10, 18528;
	mov.b32 	%r1160, 18528;
	// begin inline asm
	cp.async.cg.shared.global [%r1160], [%rd1168], 16;

	// end inline asm
	add.s64 	%rd1169, %rd10, 18544;
	mov.b32 	%r1161, 18544;
	// begin inline asm
	cp.async.cg.shared.global [%r1161], [%rd1169], 16;

	// end inline asm
	add.s64 	%rd1170, %rd10, 18560;
	mov.b32 	%r1162, 18560;
	// begin inline asm
	cp.async.cg.shared.global [%r1162], [%rd1170], 16;

	// end inline asm
	add.s64 	%rd1171, %rd10, 18576;
	mov.b32 	%r1163, 18576;
	// begin inline asm
	cp.async.cg.shared.global [%r1163], [%rd1171], 16;

	// end inline asm
	add.s64 	%rd1172, %rd10, 18592;
	mov.b32 	%r1164, 18592;
	// begin inline asm
	cp.async.cg.shared.global [%r1164], [%rd1172], 16;

	// end inline asm
	add.s64 	%rd1173, %rd10, 18608;
	mov.b32 	%r1165, 18608;
	// begin inline asm
	cp.async.cg.shared.global [%r1165], [%rd1173], 16;

	// end inline asm
	add.s64 	%rd1174, %rd10, 18624;
	mov.b32 	%r1166, 18624;
	// begin inline asm
	cp.async.cg.shared.global [%r1166], [%rd1174], 16;

	// end inline asm
	add.s64 	%rd1175, %rd10, 18640;
	mov.b32 	%r1167, 18640;
	// begin inline asm
	cp.async.cg.shared.global [%r1167], [%rd1175], 16;

	// end inline asm
	add.s64 	%rd1176, %rd10, 18656;
	mov.b32 	%r1168, 18656;
	// begin inline asm
	cp.async.cg.shared.global [%r1168], [%rd1176], 16;

	// end inline asm
	add.s64 	%rd1177, %rd10, 18672;
	mov.b32 	%r1169, 18672;
	// begin inline asm
	cp.async.cg.shared.global [%r1169], [%rd1177], 16;

	// end inline asm
	add.s64 	%rd1178, %rd10, 18688;
	mov.b32 	%r1170, 18688;
	// begin inline asm
	cp.async.cg.shared.global [%r1170], [%rd1178], 16;

	// end inline asm
	add.s64 	%rd1179, %rd10, 18704;
	mov.b32 	%r1171, 18704;
	// begin inline asm
	cp.async.cg.shared.global [%r1171], [%rd1179], 16;

	// end inline asm
	add.s64 	%rd1180, %rd10, 18720;
	mov.b32 	%r1172, 18720;
	// begin inline asm
	cp.async.cg.shared.global [%r1172], [%rd1180], 16;

	// end inline asm
	add.s64 	%rd1181, %rd10, 18736;
	mov.b32 	%r1173, 18736;
	// begin inline asm
	cp.async.cg.shared.global [%r1173], [%rd1181], 16;

	// end inline asm
	add.s64 	%rd1182, %rd10, 18752;
	mov.b32 	%r1174, 18752;
	// begin inline asm
	cp.async.cg.shared.global [%r1174], [%rd1182], 16;

	// end inline asm
	add.s64 	%rd1183, %rd10, 18768;
	mov.b32 	%r1175, 18768;
	// begin inline asm
	cp.async.cg.shared.global [%r1175], [%rd1183], 16;

	// end inline asm
	add.s64 	%rd1184, %rd10, 18784;
	mov.b32 	%r1176, 18784;
	// begin inline asm
	cp.async.cg.shared.global [%r1176], [%rd1184], 16;

	// end inline asm
	add.s64 	%rd1185, %rd10, 18800;
	mov.b32 	%r1177, 18800;
	// begin inline asm
	cp.async.cg.shared.global [%r1177], [%rd1185], 16;

	// end inline asm
	add.s64 	%rd1186, %rd10, 18816;
	mov.b32 	%r1178, 18816;
	// begin inline asm
	cp.async.cg.shared.global [%r1178], [%rd1186], 16;

	// end inline asm
	add.s64 	%rd1187, %rd10, 18832;
	mov.b32 	%r1179, 18832;
	// begin inline asm
	cp.async.cg.shared.global [%r1179], [%rd1187], 16;

	// end inline asm
	add.s64 	%rd1188, %rd10, 18848;
	mov.b32 	%r1180, 18848;
	// begin inline asm
	cp.async.cg.shared.global [%r1180], [%rd1188], 16;

	// end inline asm
	add.s64 	%rd1189, %rd10, 18864;
	mov.b32 	%r1181, 18864;
	// begin inline asm
	cp.async.cg.shared.global [%r1181], [%rd1189], 16;

	// end inline asm
	add.s64 	%rd1190, %rd10, 18880;
	mov.b32 	%r1182, 18880;
	// begin inline asm
	cp.async.cg.shared.global [%r1182], [%rd1190], 16;

	// end inline asm
	add.s64 	%rd1191, %rd10, 18896;
	mov.b32 	%r1183, 18896;
	// begin inline asm
	cp.async.cg.shared.global [%r1183], [%rd1191], 16;

	// end inline asm
	add.s64 	%rd1192, %rd10, 18912;
	mov.b32 	%r1184, 18912;
	// begin inline asm
	cp.async.cg.shared.global [%r1184], [%rd1192], 16;

	// end inline asm
	add.s64 	%rd1193, %rd10, 18928;
	mov.b32 	%r1185, 18928;
	// begin inline asm
	cp.async.cg.shared.global [%r1185], [%rd1193], 16;

	// end inline asm
	add.s64 	%rd1194, %rd10, 18944;
	mov.b32 	%r1186, 18944;
	// begin inline asm
	cp.async.cg.shared.global [%r1186], [%rd1194], 16;

	// end inline asm
	add.s64 	%rd1195, %rd10, 18960;
	mov.b32 	%r1187, 18960;
	// begin inline asm
	cp.async.cg.shared.global [%r1187], [%rd1195], 16;

	// end inline asm
	add.s64 	%rd1196, %rd10, 18976;
	mov.b32 	%r1188, 18976;
	// begin inline asm
	cp.async.cg.shared.global [%r1188], [%rd1196], 16;

	// end inline asm
	add.s64 	%rd1197, %rd10, 18992;
	mov.b32 	%r1189, 18992;
	// begin inline asm
	cp.async.cg.shared.global [%r1189], [%rd1197], 16;

	// end inline asm
	add.s64 	%rd1198, %rd10, 19008;
	mov.b32 	%r1190, 19008;
	// begin inline asm
	cp.async.cg.shared.global [%r1190], [%rd1198], 16;

	// end inline asm
	add.s64 	%rd1199, %rd10, 19024;
	mov.b32 	%r1191, 19024;
	// begin inline asm
	cp.async.cg.shared.global [%r1191], [%rd1199], 16;

	// end inline asm
	add.s64 	%rd1200, %rd10, 19040;
	mov.b32 	%r1192, 19040;
	// begin inline asm
	cp.async.cg.shared.global [%r1192], [%rd1200], 16;

	// end inline asm
	add.s64 	%rd1201, %rd10, 19056;
	mov.b32 	%r1193, 19056;
	// begin inline asm
	cp.async.cg.shared.global [%r1193], [%rd1201], 16;

	// end inline asm
	add.s64 	%rd1202, %rd10, 19072;
	mov.b32 	%r1194, 19072;
	// begin inline asm
	cp.async.cg.shared.global [%r1194], [%rd1202], 16;

	// end inline asm
	add.s64 	%rd1203, %rd10, 19088;
	mov.b32 	%r1195, 19088;
	// begin inline asm
	cp.async.cg.shared.global [%r1195], [%rd1203], 16;

	// end inline asm
	add.s64 	%rd1204, %rd10, 19104;
	mov.b32 	%r1196, 19104;
	// begin inline asm
	cp.async.cg.shared.global [%r1196], [%rd1204], 16;

	// end inline asm
	add.s64 	%rd1205, %rd10, 19120;
	mov.b32 	%r1197, 19120;
	// begin inline asm
	cp.async.cg.shared.global [%r1197], [%rd1205], 16;

	// end inline asm
	add.s64 	%rd1206, %rd10, 19136;
	mov.b32 	%r1198, 19136;
	// begin inline asm
	cp.async.cg.shared.global [%r1198], [%rd1206], 16;

	// end inline asm
	add.s64 	%rd1207, %rd10, 19152;
	mov.b32 	%r1199, 19152;
	// begin inline asm
	cp.async.cg.shared.global [%r1199], [%rd1207], 16;

	// end inline asm
	add.s64 	%rd1208, %rd10, 19168;
	mov.b32 	%r1200, 19168;
	// begin inline asm
	cp.async.cg.shared.global [%r1200], [%rd1208], 16;

	// end inline asm
	add.s64 	%rd1209, %rd10, 19184;
	mov.b32 	%r1201, 19184;
	// begin inline asm
	cp.async.cg.shared.global [%r1201], [%rd1209], 16;

	// end inline asm
	add.s64 	%rd1210, %rd10, 19200;
	mov.b32 	%r1202, 19200;
	// begin inline asm
	cp.async.cg.shared.global [%r1202], [%rd1210], 16;

	// end inline asm
	add.s64 	%rd1211, %rd10, 19216;
	mov.b32 	%r1203, 19216;
	// begin inline asm
	cp.async.cg.shared.global [%r1203], [%rd1211], 16;

	// end inline asm
	add.s64 	%rd1212, %rd10, 19232;
	mov.b32 	%r1204, 19232;
	// begin inline asm
	cp.async.cg.shared.global [%r1204], [%rd1212], 16;

	// end inline asm
	add.s64 	%rd1213, %rd10, 19248;
	mov.b32 	%r1205, 19248;
	// begin inline asm
	cp.async.cg.shared.global [%r1205], [%rd1213], 16;

	// end inline asm
	add.s64 	%rd1214, %rd10, 19264;
	mov.b32 	%r1206, 19264;
	// begin inline asm
	cp.async.cg.shared.global [%r1206], [%rd1214], 16;

	// end inline asm
	add.s64 	%rd1215, %rd10, 19280;
	mov.b32 	%r1207, 19280;
	// begin inline asm
	cp.async.cg.shared.global [%r1207], [%rd1215], 16;

	// end inline asm
	add.s64 	%rd1216, %rd10, 19296;
	mov.b32 	%r1208, 19296;
	// begin inline asm
	cp.async.cg.shared.global [%r1208], [%rd1216], 16;

	// end inline asm
	add.s64 	%rd1217, %rd10, 19312;
	mov.b32 	%r1209, 19312;
	// begin inline asm
	cp.async.cg.shared.global [%r1209], [%rd1217], 16;

	// end inline asm
	add.s64 	%rd1218, %rd10, 19328;
	mov.b32 	%r1210, 19328;
	// begin inline asm
	cp.async.cg.shared.global [%r1210], [%rd1218], 16;

	// end inline asm
	add.s64 	%rd1219, %rd10, 19344;
	mov.b32 	%r1211, 19344;
	// begin inline asm
	cp.async.cg.shared.global [%r1211], [%rd1219], 16;

	// end inline asm
	add.s64 	%rd1220, %rd10, 19360;
	mov.b32 	%r1212, 19360;
	// begin inline asm
	cp.async.cg.shared.global [%r1212], [%rd1220], 16;

	// end inline asm
	add.s64 	%rd1221, %rd10, 19376;
	mov.b32 	%r1213, 19376;
	// begin inline asm
	cp.async.cg.shared.global [%r1213], [%rd1221], 16;

	// end inline asm
	add.s64 	%rd1222, %rd10, 19392;
	mov.b32 	%r1214, 19392;
	// begin inline asm
	cp.async.cg.shared.global [%r1214], [%rd1222], 16;

	// end inline asm
	add.s64 	%rd1223, %rd10, 19408;
	mov.b32 	%r1215, 19408;
	// begin inline asm
	cp.async.cg.shared.global [%r1215], [%rd1223], 16;

	// end inline asm
	add.s64 	%rd1224, %rd10, 19424;
	mov.b32 	%r1216, 19424;
	// begin inline asm
	cp.async.cg.shared.global [%r1216], [%rd1224], 16;

	// end inline asm
	add.s64 	%rd1225, %rd10, 19440;
	mov.b32 	%r1217, 19440;
	// begin inline asm
	cp.async.cg.shared.global [%r1217], [%rd1225], 16;

	// end inline asm
	add.s64 	%rd1226, %rd10, 19456;
	mov.b32 	%r1218, 19456;
	// begin inline asm
	cp.async.cg.shared.global [%r1218], [%rd1226], 16;

	// end inline asm
	add.s64 	%rd1227, %rd10, 19472;
	mov.b32 	%r1219, 19472;
	// begin inline asm
	cp.async.cg.shared.global [%r1219], [%rd1227], 16;

	// end inline asm
	add.s64 	%rd1228, %rd10, 19488;
	mov.b32 	%r1220, 19488;
	// begin inline asm
	cp.async.cg.shared.global [%r1220], [%rd1228], 16;

	// end inline asm
	add.s64 	%rd1229, %rd10, 19504;
	mov.b32 	%r1221, 19504;
	// begin inline asm
	cp.async.cg.shared.global [%r1221], [%rd1229], 16;

	// end inline asm
	add.s64 	%rd1230, %rd10, 19520;
	mov.b32 	%r1222, 19520;
	// begin inline asm
	cp.async.cg.shared.global [%r1222], [%rd1230], 16;

	// end inline asm
	add.s64 	%rd1231, %rd10, 19536;
	mov.b32 	%r1223, 19536;
	// begin inline asm
	cp.async.cg.shared.global [%r1223], [%rd1231], 16;

	// end inline asm
	add.s64 	%rd1232, %rd10, 19552;
	mov.b32 	%r1224, 19552;
	// begin inline asm
	cp.async.cg.shared.global [%r1224], [%rd1232], 16;

	// end inline asm
	add.s64 	%rd1233, %rd10, 19568;
	mov.b32 	%r1225, 19568;
	// begin inline asm
	cp.async.cg.shared.global [%r1225], [%rd1233], 16;

	// end inline asm
	add.s64 	%rd1234, %rd10, 19584;
	mov.b32 	%r1226, 19584;
	// begin inline asm
	cp.async.cg.shared.global [%r1226], [%rd1234], 16;

	// end inline asm
	add.s64 	%rd1235, %rd10, 19600;
	mov.b32 	%r1227, 19600;
	// begin inline asm
	cp.async.cg.shared.global [%r1227], [%rd1235], 16;

	// end inline asm
	add.s64 	%rd1236, %rd10, 19616;
	mov.b32 	%r1228, 19616;
	// begin inline asm
	cp.async.cg.shared.global [%r1228], [%rd1236], 16;

	// end inline asm
	add.s64 	%rd1237, %rd10, 19632;
	mov.b32 	%r1229, 19632;
	// begin inline asm
	cp.async.cg.shared.global [%r1229], [%rd1237], 16;

	// end inline asm
	add.s64 	%rd1238, %rd10, 19648;
	mov.b32 	%r1230, 19648;
	// begin inline asm
	cp.async.cg.shared.global [%r1230], [%rd1238], 16;

	// end inline asm
	add.s64 	%rd1239, %rd10, 19664;
	mov.b32 	%r1231, 19664;
	// begin inline asm
	cp.async.cg.shared.global [%r1231], [%rd1239], 16;

	// end inline asm
	add.s64 	%rd1240, %rd10, 19680;
	mov.b32 	%r1232, 19680;
	// begin inline asm
	cp.async.cg.shared.global [%r1232], [%rd1240], 16;

	// end inline asm
	add.s64 	%rd1241, %rd10, 19696;
	mov.b32 	%r1233, 19696;
	// begin inline asm
	cp.async.cg.shared.global [%r1233], [%rd1241], 16;

	// end inline asm
	add.s64 	%rd1242, %rd10, 19712;
	mov.b32 	%r1234, 19712;
	// begin inline asm
	cp.async.cg.shared.global [%r1234], [%rd1242], 16;

	// end inline asm
	add.s64 	%rd1243, %rd10, 19728;
	mov.b32 	%r1235, 19728;
	// begin inline asm
	cp.async.cg.shared.global [%r1235], [%rd1243], 16;

	// end inline asm
	add.s64 	%rd1244, %rd10, 19744;
	mov.b32 	%r1236, 19744;
	// begin inline asm
	cp.async.cg.shared.global [%r1236], [%rd1244], 16;

	// end inline asm
	add.s64 	%rd1245, %rd10, 19760;
	mov.b32 	%r1237, 19760;
	// begin inline asm
	cp.async.cg.shared.global [%r1237], [%rd1245], 16;

	// end inline asm
	add.s64 	%rd1246, %rd10, 19776;
	mov.b32 	%r1238, 19776;
	// begin inline asm
	cp.async.cg.shared.global [%r1238], [%rd1246], 16;

	// end inline asm
	add.s64 	%rd1247, %rd10, 19792;
	mov.b32 	%r1239, 19792;
	// begin inline asm
	cp.async.cg.shared.global [%r1239], [%rd1247], 16;

	// end inline asm
	add.s64 	%rd1248, %rd10, 19808;
	mov.b32 	%r1240, 19808;
	// begin inline asm
	cp.async.cg.shared.global [%r1240], [%rd1248], 16;

	// end inline asm
	add.s64 	%rd1249, %rd10, 19824;
	mov.b32 	%r1241, 19824;
	// begin inline asm
	cp.async.cg.shared.global [%r1241], [%rd1249], 16;

	// end inline asm
	add.s64 	%rd1250, %rd10, 19840;
	mov.b32 	%r1242, 19840;
	// begin inline asm
	cp.async.cg.shared.global [%r1242], [%rd1250], 16;

	// end inline asm
	add.s64 	%rd1251, %rd10, 19856;
	mov.b32 	%r1243, 19856;
	// begin inline asm
	cp.async.cg.shared.global [%r1243], [%rd1251], 16;

	// end inline asm
	add.s64 	%rd1252, %rd10, 19872;
	mov.b32 	%r1244, 19872;
	// begin inline asm
	cp.async.cg.shared.global [%r1244], [%rd1252], 16;

	// end inline asm
	add.s64 	%rd1253, %rd10, 19888;
	mov.b32 	%r1245, 19888;
	// begin inline asm
	cp.async.cg.shared.global [%r1245], [%rd1253], 16;

	// end inline asm
	add.s64 	%rd1254, %rd10, 19904;
	mov.b32 	%r1246, 19904;
	// begin inline asm
	cp.async.cg.shared.global [%r1246], [%rd1254], 16;

	// end inline asm
	add.s64 	%rd1255, %rd10, 19920;
	mov.b32 	%r1247, 19920;
	// begin inline asm
	cp.async.cg.shared.global [%r1247], [%rd1255], 16;

	// end inline asm
	add.s64 	%rd1256, %rd10, 19936;
	mov.b32 	%r1248, 19936;
	// begin inline asm
	cp.async.cg.shared.global [%r1248], [%rd1256], 16;

	// end inline asm
	add.s64 	%rd1257, %rd10, 19952;
	mov.b32 	%r1249, 19952;
	// begin inline asm
	cp.async.cg.shared.global [%r1249], [%rd1257], 16;

	// end inline asm
	add.s64 	%rd1258, %rd10, 19968;
	mov.b32 	%r1250, 19968;
	// begin inline asm
	cp.async.cg.shared.global [%r1250], [%rd1258], 16;

	// end inline asm
	add.s64 	%rd1259, %rd10, 19984;
	mov.b32 	%r1251, 19984;
	// begin inline asm
	cp.async.cg.shared.global [%r1251], [%rd1259], 16;

	// end inline asm
	add.s64 	%rd1260, %rd10, 20000;
	mov.b32 	%r1252, 20000;
	// begin inline asm
	cp.async.cg.shared.global [%r1252], [%rd1260], 16;

	// end inline asm
	add.s64 	%rd1261, %rd10, 20016;
	mov.b32 	%r1253, 20016;
	// begin inline asm
	cp.async.cg.shared.global [%r1253], [%rd1261], 16;

	// end inline asm
	add.s64 	%rd1262, %rd10, 20032;
	mov.b32 	%r1254, 20032;
	// begin inline asm
	cp.async.cg.shared.global [%r1254], [%rd1262], 16;

	// end inline asm
	add.s64 	%rd1263, %rd10, 20048;
	mov.b32 	%r1255, 20048;
	// begin inline asm
	cp.async.cg.shared.global [%r1255], [%rd1263], 16;

	// end inline asm
	add.s64 	%rd1264, %rd10, 20064;
	mov.b32 	%r1256, 20064;
	// begin inline asm
	cp.async.cg.shared.global [%r1256], [%rd1264], 16;

	// end inline asm
	add.s64 	%rd1265, %rd10, 20080;
	mov.b32 	%r1257, 20080;
	// begin inline asm
	cp.async.cg.shared.global [%r1257], [%rd1265], 16;

	// end inline asm
	add.s64 	%rd1266, %rd10, 20096;
	mov.b32 	%r1258, 20096;
	// begin inline asm
	cp.async.cg.shared.global [%r1258], [%rd1266], 16;

	// end inline asm
	add.s64 	%rd1267, %rd10, 20112;
	mov.b32 	%r1259, 20112;
	// begin inline asm
	cp.async.cg.shared.global [%r1259], [%rd1267], 16;

	// end inline asm
	add.s64 	%rd1268, %rd10, 20128;
	mov.b32 	%r1260, 20128;
	// begin inline asm
	cp.async.cg.shared.global [%r1260], [%rd1268], 16;

	// end inline asm
	add.s64 	%rd1269, %rd10, 20144;
	mov.b32 	%r1261, 20144;
	// begin inline asm
	cp.async.cg.shared.global [%r1261], [%rd1269], 16;

	// end inline asm
	add.s64 	%rd1270, %rd10, 20160;
	mov.b32 	%r1262, 20160;
	// begin inline asm
	cp.async.cg.shared.global [%r1262], [%rd1270], 16;

	// end inline asm
	add.s64 	%rd1271, %rd10, 20176;
	mov.b32 	%r1263, 20176;
	// begin inline asm
	cp.async.cg.shared.global [%r1263], [%rd1271], 16;

	// end inline asm
	add.s64 	%rd1272, %rd10, 20192;
	mov.b32 	%r1264, 20192;
	// begin inline asm
	cp.async.cg.shared.global [%r1264], [%rd1272], 16;

	// end inline asm
	add.s64 	%rd1273, %rd10, 20208;
	mov.b32 	%r1265, 20208;
	// begin inline asm
	cp.async.cg.shared.global [%r1265], [%rd1273], 16;

	// end inline asm
	add.s64 	%rd1274, %rd10, 20224;
	mov.b32 	%r1266, 20224;
	// begin inline asm
	cp.async.cg.shared.global [%r1266], [%rd1274], 16;

	// end inline asm
	add.s64 	%rd1275, %rd10, 20240;
	mov.b32 	%r1267, 20240;
	// begin inline asm
	cp.async.cg.shared.global [%r1267], [%rd1275], 16;

	// end inline asm
	add.s64 	%rd1276, %rd10, 20256;
	mov.b32 	%r1268, 20256;
	// begin inline asm
	cp.async.cg.shared.global [%r1268], [%rd1276], 16;

	// end inline asm
	add.s64 	%rd1277, %rd10, 20272;
	mov.b32 	%r1269, 20272;
	// begin inline asm
	cp.async.cg.shared.global [%r1269], [%rd1277], 16;

	// end inline asm
	add.s64 	%rd1278, %rd10, 20288;
	mov.b32 	%r1270, 20288;
	// begin inline asm
	cp.async.cg.shared.global [%r1270], [%rd1278], 16;

	// end inline asm
	add.s64 	%rd1279, %rd10, 20304;
	mov.b32 	%r1271, 20304;
	// begin inline asm
	cp.async.cg.shared.global [%r1271], [%rd1279], 16;

	// end inline asm
	add.s64 	%rd1280, %rd10, 20320;
	mov.b32 	%r1272, 20320;
	// begin inline asm
	cp.async.cg.shared.global [%r1272], [%rd1280], 16;

	// end inline asm
	add.s64 	%rd1281, %rd10, 20336;
	mov.b32 	%r1273, 20336;
	// begin inline asm
	cp.async.cg.shared.global [%r1273], [%rd1281], 16;

	// end inline asm
	add.s64 	%rd1282, %rd10, 20352;
	mov.b32 	%r1274, 20352;
	// begin inline asm
	cp.async.cg.shared.global [%r1274], [%rd1282], 16;

	// end inline asm
	add.s64 	%rd1283, %rd10, 20368;
	mov.b32 	%r1275, 20368;
	// begin inline asm
	cp.async.cg.shared.global [%r1275], [%rd1283], 16;

	// end inline asm
	add.s64 	%rd1284, %rd10, 20384;
	mov.b32 	%r1276, 20384;
	// begin inline asm
	cp.async.cg.shared.global [%r1276], [%rd1284], 16;

	// end inline asm
	add.s64 	%rd1285, %rd10, 20400;
	mov.b32 	%r1277, 20400;
	// begin inline asm
	cp.async.cg.shared.global [%r1277], [%rd1285], 16;

	// end inline asm
	add.s64 	%rd1286, %rd10, 20416;
	mov.b32 	%r1278, 20416;
	// begin inline asm
	cp.async.cg.shared.global [%r1278], [%rd1286], 16;

	// end inline asm
	add.s64 	%rd1287, %rd10, 20432;
	mov.b32 	%r1279, 20432;
	// begin inline asm
	cp.async.cg.shared.global [%r1279], [%rd1287], 16;

	// end inline asm
	add.s64 	%rd1288, %rd10, 20448;
	mov.b32 	%r1280, 20448;
	// begin inline asm
	cp.async.cg.shared.global [%r1280], [%rd1288], 16;

	// end inline asm
	add.s64 	%rd1289, %rd10, 20464;
	mov.b32 	%r1281, 20464;
	// begin inline asm
	cp.async.cg.shared.global [%r1281], [%rd1289], 16;

	// end inline asm
	add.s64 	%rd1290, %rd10, 20480;
	mov.b32 	%r1282, 20480;
	// begin inline asm
	cp.async.cg.shared.global [%r1282], [%rd1290], 16;

	// end inline asm
	add.s64 	%rd1291, %rd10, 20496;
	mov.b32 	%r1283, 20496;
	// begin inline asm
	cp.async.cg.shared.global [%r1283], [%rd1291], 16;

	// end inline asm
	add.s64 	%rd1292, %rd10, 20512;
	mov.b32 	%r1284, 20512;
	// begin inline asm
	cp.async.cg.shared.global [%r1284], [%rd1292], 16;

	// end inline asm
	add.s64 	%rd1293, %rd10, 20528;
	mov.b32 	%r1285, 20528;
	// begin inline asm
	cp.async.cg.shared.global [%r1285], [%rd1293], 16;

	// end inline asm
	add.s64 	%rd1294, %rd10, 20544;
	mov.b32 	%r1286, 20544;
	// begin inline asm
	cp.async.cg.shared.global [%r1286], [%rd1294], 16;

	// end inline asm
	add.s64 	%rd1295, %rd10, 20560;
	mov.b32 	%r1287, 20560;
	// begin inline asm
	cp.async.cg.shared.global [%r1287], [%rd1295], 16;

	// end inline asm
	add.s64 	%rd1296, %rd10, 20576;
	mov.b32 	%r1288, 20576;
	// begin inline asm
	cp.async.cg.shared.global [%r1288], [%rd1296], 16;

	// end inline asm
	add.s64 	%rd1297, %rd10, 20592;
	mov.b32 	%r1289, 20592;
	// begin inline asm
	cp.async.cg.shared.global [%r1289], [%rd1297], 16;

	// end inline asm
	add.s64 	%rd1298, %rd10, 20608;
	mov.b32 	%r1290, 20608;
	// begin inline asm
	cp.async.cg.shared.global [%r1290], [%rd1298], 16;

	// end inline asm
	add.s64 	%rd1299, %rd10, 20624;
	mov.b32 	%r1291, 20624;
	// begin inline asm
	cp.async.cg.shared.global [%r1291], [%rd1299], 16;

	// end inline asm
	add.s64 	%rd1300, %rd10, 20640;
	mov.b32 	%r1292, 20640;
	// begin inline asm
	cp.async.cg.shared.global [%r1292], [%rd1300], 16;

	// end inline asm
	add.s64 	%rd1301, %rd10, 20656;
	mov.b32 	%r1293, 20656;
	// begin inline asm
	cp.async.cg.shared.global [%r1293], [%rd1301], 16;

	// end inline asm
	add.s64 	%rd1302, %rd10, 20672;
	mov.b32 	%r1294, 20672;
	// begin inline asm
	cp.async.cg.shared.global [%r1294], [%rd1302], 16;

	// end inline asm
	add.s64 	%rd1303, %rd10, 20688;
	mov.b32 	%r1295, 20688;
	// begin inline asm
	cp.async.cg.shared.global [%r1295], [%rd1303], 16;

	// end inline asm
	add.s64 	%rd1304, %rd10, 20704;
	mov.b32 	%r1296, 20704;
	// begin inline asm
	cp.async.cg.shared.global [%r1296], [%rd1304], 16;

	// end inline asm
	add.s64 	%rd1305, %rd10, 20720;
	mov.b32 	%r1297, 20720;
	// begin inline asm
	cp.async.cg.shared.global [%r1297], [%rd1305], 16;

	// end inline asm
	add.s64 	%rd1306, %rd10, 20736;
	mov.b32 	%r1298, 20736;
	// begin inline asm
	cp.async.cg.shared.global [%r1298], [%rd1306], 16;

	// end inline asm
	add.s64 	%rd1307, %rd10, 20752;
	mov.b32 	%r1299, 20752;
	// begin inline asm
	cp.async.cg.shared.global [%r1299], [%rd1307], 16;

	// end inline asm
	add.s64 	%rd1308, %rd10, 20768;
	mov.b32 	%r1300, 20768;
	// begin inline asm
	cp.async.cg.shared.global [%r1300], [%rd1308], 16;

	// end inline asm
	add.s64 	%rd1309, %rd10, 20784;
	mov.b32 	%r1301, 20784;
	// begin inline asm
	cp.async.cg.shared.global [%r1301], [%rd1309], 16;

	// end inline asm
	add.s64 	%rd1310, %rd10, 20800;
	mov.b32 	%r1302, 20800;
	// begin inline asm
	cp.async.cg.shared.global [%r1302], [%rd1310], 16;

	// end inline asm
	add.s64 	%rd1311, %rd10, 20816;
	mov.b32 	%r1303, 20816;
	// begin inline asm
	cp.async.cg.shared.global [%r1303], [%rd1311], 16;

	// end inline asm
	add.s64 	%rd1312, %rd10, 20832;
	mov.b32 	%r1304, 20832;
	// begin inline asm
	cp.async.cg.shared.global [%r1304], [%rd1312], 16;

	// end inline asm
	add.s64 	%rd1313, %rd10, 20848;
	mov.b32 	%r1305, 20848;
	// begin inline asm
	cp.async.cg.shared.global [%r1305], [%rd1313], 16;

	// end inline asm
	add.s64 	%rd1314, %rd10, 20864;
	mov.b32 	%r1306, 20864;
	// begin inline asm
	cp.async.cg.shared.global [%r1306], [%rd1314], 16;

	// end inline asm
	add.s64 	%rd1315, %rd10, 20880;
	mov.b32 	%r1307, 20880;
	// begin inline asm
	cp.async.cg.shared.global [%r1307], [%rd1315], 16;

	// end inline asm
	add.s64 	%rd1316, %rd10, 20896;
	mov.b32 	%r1308, 20896;
	// begin inline asm
	cp.async.cg.shared.global [%r1308], [%rd1316], 16;

	// end inline asm
	add.s64 	%rd1317, %rd10, 20912;
	mov.b32 	%r1309, 20912;
	// begin inline asm
	cp.async.cg.shared.global [%r1309], [%rd1317], 16;

	// end inline asm
	add.s64 	%rd1318, %rd10, 20928;
	mov.b32 	%r1310, 20928;
	// begin inline asm
	cp.async.cg.shared.global [%r1310], [%rd1318], 16;

	// end inline asm
	add.s64 	%rd1319, %rd10, 20944;
	mov.b32 	%r1311, 20944;
	// begin inline asm
	cp.async.cg.shared.global [%r1311], [%rd1319], 16;

	// end inline asm
	add.s64 	%rd1320, %rd10, 20960;
	mov.b32 	%r1312, 20960;
	// begin inline asm
	cp.async.cg.shared.global [%r1312], [%rd1320], 16;

	// end inline asm
	add.s64 	%rd1321, %rd10, 20976;
	mov.b32 	%r1313, 20976;
	// begin inline asm
	cp.async.cg.shared.global [%r1313], [%rd1321], 16;

	// end inline asm
	add.s64 	%rd1322, %rd10, 20992;
	mov.b32 	%r1314, 20992;
	// begin inline asm
	cp.async.cg.shared.global [%r1314], [%rd1322], 16;

	// end inline asm
	add.s64 	%rd1323, %rd10, 21008;
	mov.b32 	%r1315, 21008;
	// begin inline asm
	cp.async.cg.shared.global [%r1315], [%rd1323], 16;

	// end inline asm
	add.s64 	%rd1324, %rd10, 21024;
	mov.b32 	%r1316, 21024;
	// begin inline asm
	cp.async.cg.shared.global [%r1316], [%rd1324], 16;

	// end inline asm
	add.s64 	%rd1325, %rd10, 21040;
	mov.b32 	%r1317, 21040;
	// begin inline asm
	cp.async.cg.shared.global [%r1317], [%rd1325], 16;

	// end inline asm
	add.s64 	%rd1326, %rd10, 21056;
	mov.b32 	%r1318, 21056;
	// begin inline asm
	cp.async.cg.shared.global [%r1318], [%rd1326], 16;

	// end inline asm
	add.s64 	%rd1327, %rd10, 21072;
	mov.b32 	%r1319, 21072;
	// begin inline asm
	cp.async.cg.shared.global [%r1319], [%rd1327], 16;

	// end inline asm
	add.s64 	%rd1328, %rd10, 21088;
	mov.b32 	%r1320, 21088;
	// begin inline asm
	cp.async.cg.shared.global [%r1320], [%rd1328], 16;

	// end inline asm
	add.s64 	%rd1329, %rd10, 21104;
	mov.b32 	%r1321, 21104;
	// begin inline asm
	cp.async.cg.shared.global [%r1321], [%rd1329], 16;

	// end inline asm
	add.s64 	%rd1330, %rd10, 21120;
	mov.b32 	%r1322, 21120;
	// begin inline asm
	cp.async.cg.shared.global [%r1322], [%rd1330], 16;

	// end inline asm
	add.s64 	%rd1331, %rd10, 21136;
	mov.b32 	%r1323, 21136;
	// begin inline asm
	cp.async.cg.shared.global [%r1323], [%rd1331], 16;

	// end inline asm
	add.s64 	%rd1332, %rd10, 21152;
	mov.b32 	%r1324, 21152;
	// begin inline asm
	cp.async.cg.shared.global [%r1324], [%rd1332], 16;

	// end inline asm
	add.s64 	%rd1333, %rd10, 21168;
	mov.b32 	%r1325, 21168;
	// begin inline asm
	cp.async.cg.shared.global [%r1325], [%rd1333], 16;

	// end inline asm
	add.s64 	%rd1334, %rd10, 21184;
	mov.b32 	%r1326, 21184;
	// begin inline asm
	cp.async.cg.shared.global [%r1326], [%rd1334], 16;

	// end inline asm
	add.s64 	%rd1335, %rd10, 21200;
	mov.b32 	%r1327, 21200;
	// begin inline asm
	cp.async.cg.shared.global [%r1327], [%rd1335], 16;

	// end inline asm
	add.s64 	%rd1336, %rd10, 21216;
	mov.b32 	%r1328, 21216;
	// begin inline asm
	cp.async.cg.shared.global [%r1328], [%rd1336], 16;

	// end inline asm
	add.s64 	%rd1337, %rd10, 21232;
	mov.b32 	%r1329, 21232;
	// begin inline asm
	cp.async.cg.shared.global [%r1329], [%rd1337], 16;

	// end inline asm
	add.s64 	%rd1338, %rd10, 21248;
	mov.b32 	%r1330, 21248;
	// begin inline asm
	cp.async.cg.shared.global [%r1330], [%rd1338], 16;

	// end inline asm
	add.s64 	%rd1339, %rd10, 21264;
	mov.b32 	%r1331, 21264;
	// begin inline asm
	cp.async.cg.shared.global [%r1331], [%rd1339], 16;

	// end inline asm
	add.s64 	%rd1340, %rd10, 21280;
	mov.b32 	%r1332, 21280;
	// begin inline asm
	cp.async.cg.shared.global [%r1332], [%rd1340], 16;

	// end inline asm
	add.s64 	%rd1341, %rd10, 21296;
	mov.b32 	%r1333, 21296;
	// begin inline asm
	cp.async.cg.shared.global [%r1333], [%rd1341], 16;

	// end inline asm
	add.s64 	%rd1342, %rd10, 21312;
	mov.b32 	%r1334, 21312;
	// begin inline asm
	cp.async.cg.shared.global [%r1334], [%rd1342], 16;

	// end inline asm
	add.s64 	%rd1343, %rd10, 21328;
	mov.b32 	%r1335, 21328;
	// begin inline asm
	cp.async.cg.shared.global [%r1335], [%rd1343], 16;

	// end inline asm
	add.s64 	%rd1344, %rd10, 21344;
	mov.b32 	%r1336, 21344;
	// begin inline asm
	cp.async.cg.shared.global [%r1336], [%rd1344], 16;

	// end inline asm
	add.s64 	%rd1345, %rd10, 21360;
	mov.b32 	%r1337, 21360;
	// begin inline asm
	cp.async.cg.shared.global [%r1337], [%rd1345], 16;

	// end inline asm
	add.s64 	%rd1346, %rd10, 21376;
	mov.b32 	%r1338, 21376;
	// begin inline asm
	cp.async.cg.shared.global [%r1338], [%rd1346], 16;

	// end inline asm
	add.s64 	%rd1347, %rd10, 21392;
	mov.b32 	%r1339, 21392;
	// begin inline asm
	cp.async.cg.shared.global [%r1339], [%rd1347], 16;

	// end inline asm
	add.s64 	%rd1348, %rd10, 21408;
	mov.b32 	%r1340, 21408;
	// begin inline asm
	cp.async.cg.shared.global [%r1340], [%rd1348], 16;

	// end inline asm
	add.s64 	%rd1349, %rd10, 21424;
	mov.b32 	%r1341, 21424;
	// begin inline asm
	cp.async.cg.shared.global [%r1341], [%rd1349], 16;

	// end inline asm
	add.s64 	%rd1350, %rd10, 21440;
	mov.b32 	%r1342, 21440;
	// begin inline asm
	cp.async.cg.shared.global [%r1342], [%rd1350], 16;

	// end inline asm
	add.s64 	%rd1351, %rd10, 21456;
	mov.b32 	%r1343, 21456;
	// begin inline asm
	cp.async.cg.shared.global [%r1343], [%rd1351], 16;

	// end inline asm
	add.s64 	%rd1352, %rd10, 21472;
	mov.b32 	%r1344, 21472;
	// begin inline asm
	cp.async.cg.shared.global [%r1344], [%rd1352], 16;

	// end inline asm
	add.s64 	%rd1353, %rd10, 21488;
	mov.b32 	%r1345, 21488;
	// begin inline asm
	cp.async.cg.shared.global [%r1345], [%rd1353], 16;

	// end inline asm
	add.s64 	%rd1354, %rd10, 21504;
	mov.b32 	%r1346, 21504;
	// begin inline asm
	cp.async.cg.shared.global [%r1346], [%rd1354], 16;

	// end inline asm
	add.s64 	%rd1355, %rd10, 21520;
	mov.b32 	%r1347, 21520;
	// begin inline asm
	cp.async.cg.shared.global [%r1347], [%rd1355], 16;

	// end inline asm
	add.s64 	%rd1356, %rd10, 21536;
	mov.b32 	%r1348, 21536;
	// begin inline asm
	cp.async.cg.shared.global [%r1348], [%rd1356], 16;

	// end inline asm
	add.s64 	%rd1357, %rd10, 21552;
	mov.b32 	%r1349, 21552;
	// begin inline asm
	cp.async.cg.shared.global [%r1349], [%rd1357], 16;

	// end inline asm
	add.s64 	%rd1358, %rd10, 21568;
	mov.b32 	%r1350, 21568;
	// begin inline asm
	cp.async.cg.shared.global [%r1350], [%rd1358], 16;

	// end inline asm
	add.s64 	%rd1359, %rd10, 21584;
	mov.b32 	%r1351, 21584;
	// begin inline asm
	cp.async.cg.shared.global [%r1351], [%rd1359], 16;

	// end inline asm
	add.s64 	%rd1360, %rd10, 21600;
	mov.b32 	%r1352, 21600;
	// begin inline asm
	cp.async.cg.shared.global [%r1352], [%rd1360], 16;

	// end inline asm
	add.s64 	%rd1361, %rd10, 21616;
	mov.b32 	%r1353, 21616;
	// begin inline asm
	cp.async.cg.shared.global [%r1353], [%rd1361], 16;

	// end inline asm
	add.s64 	%rd1362, %rd10, 21632;
	mov.b32 	%r1354, 21632;
	// begin inline asm
	cp.async.cg.shared.global [%r1354], [%rd1362], 16;

	// end inline asm
	add.s64 	%rd1363, %rd10, 21648;
	mov.b32 	%r1355, 21648;
	// begin inline asm
	cp.async.cg.shared.global [%r1355], [%rd1363], 16;

	// end inline asm
	add.s64 	%rd1364, %rd10, 21664;
	mov.b32 	%r1356, 21664;
	// begin inline asm
	cp.async.cg.shared.global [%r1356], [%rd1364], 16;

	// end inline asm
	add.s64 	%rd1365, %rd10, 21680;
	mov.b32 	%r1357, 21680;
	// begin inline asm
	cp.async.cg.shared.global [%r1357], [%rd1365], 16;

	// end inline asm
	add.s64 	%rd1366, %rd10, 21696;
	mov.b32 	%r1358, 21696;
	// begin inline asm
	cp.async.cg.shared.global [%r1358], [%rd1366], 16;

	// end inline asm
	add.s64 	%rd1367, %rd10, 21712;
	mov.b32 	%r1359, 21712;
	// begin inline asm
	cp.async.cg.shared.global [%r1359], [%rd1367], 16;

	// end inline asm
	add.s64 	%rd1368, %rd10, 21728;
	mov.b32 	%r1360, 21728;
	// begin inline asm
	cp.async.cg.shared.global [%r1360], [%rd1368], 16;

	// end inline asm
	add.s64 	%rd1369, %rd10, 21744;
	mov.b32 	%r1361, 21744;
	// begin inline asm
	cp.async.cg.shared.global [%r1361], [%rd1369], 16;

	// end inline asm
	add.s64 	%rd1370, %rd10, 21760;
	mov.b32 	%r1362, 21760;
	// begin inline asm
	cp.async.cg.shared.global [%r1362], [%rd1370], 16;

	// end inline asm
	add.s64 	%rd1371, %rd10, 21776;
	mov.b32 	%r1363, 21776;
	// begin inline asm
	cp.async.cg.shared.global [%r1363], [%rd1371], 16;

	// end inline asm
	add.s64 	%rd1372, %rd10, 21792;
	mov.b32 	%r1364, 21792;
	// begin inline asm
	cp.async.cg.shared.global [%r1364], [%rd1372], 16;

	// end inline asm
	add.s64 	%rd1373, %rd10, 21808;
	mov.b32 	%r1365, 21808;
	// begin inline asm
	cp.async.cg.shared.global [%r1365], [%rd1373], 16;

	// end inline asm
	add.s64 	%rd1374, %rd10, 21824;
	mov.b32 	%r1366, 21824;
	// begin inline asm
	cp.async.cg.shared.global [%r1366], [%rd1374], 16;

	// end inline asm
	add.s64 	%rd1375, %rd10, 21840;
	mov.b32 	%r1367, 21840;
	// begin inline asm
	cp.async.cg.shared.global [%r1367], [%rd1375], 16;

	// end inline asm
	add.s64 	%rd1376, %rd10, 21856;
	mov.b32 	%r1368, 21856;
	// begin inline asm
	cp.async.cg.shared.global [%r1368], [%rd1376], 16;

	// end inline asm
	add.s64 	%rd1377, %rd10, 21872;
	mov.b32 	%r1369, 21872;
	// begin inline asm
	cp.async.cg.shared.global [%r1369], [%rd1377], 16;

	// end inline asm
	add.s64 	%rd1378, %rd10, 21888;
	mov.b32 	%r1370, 21888;
	// begin inline asm
	cp.async.cg.shared.global [%r1370], [%rd1378], 16;

	// end inline asm
	add.s64 	%rd1379, %rd10, 21904;
	mov.b32 	%r1371, 21904;
	// begin inline asm
	cp.async.cg.shared.global [%r1371], [%rd1379], 16;

	// end inline asm
	add.s64 	%rd1380, %rd10, 21920;
	mov.b32 	%r1372, 21920;
	// begin inline asm
	cp.async.cg.shared.global [%r1372], [%rd1380], 16;

	// end inline asm
	add.s64 	%rd1381, %rd10, 21936;
	mov.b32 	%r1373, 21936;
	// begin inline asm
	cp.async.cg.shared.global [%r1373], [%rd1381], 16;

	// end inline asm
	add.s64 	%rd1382, %rd10, 21952;
	mov.b32 	%r1374, 21952;
	// begin inline asm
	cp.async.cg.shared.global [%r1374], [%rd1382], 16;

	// end inline asm
	add.s64 	%rd1383, %rd10, 21968;
	mov.b32 	%r1375, 21968;
	// begin inline asm
	cp.async.cg.shared.global [%r1375], [%rd1383], 16;

	// end inline asm
	add.s64 	%rd1384, %rd10, 21984;
	mov.b32 	%r1376, 21984;
	// begin inline asm
	cp.async.cg.shared.global [%r1376], [%rd1384], 16;

	// end inline asm
	add.s64 	%rd1385, %rd10, 22000;
	mov.b32 	%r1377, 22000;
	// begin inline asm
	cp.async.cg.shared.global [%r1377], [%rd1385], 16;

	// end inline asm
	add.s64 	%rd1386, %rd10, 22016;
	mov.b32 	%r1378, 22016;
	// begin inline asm
	cp.async.cg.shared.global [%r1378], [%rd1386], 16;

	// end inline asm
	add.s64 	%rd1387, %rd10, 22032;
	mov.b32 	%r1379, 22032;
	// begin inline asm
	cp.async.cg.shared.global [%r1379], [%rd1387], 16;

	// end inline asm
	add.s64 	%rd1388, %rd10, 22048;
	mov.b32 	%r1380, 22048;
	// begin inline asm
	cp.async.cg.shared.global [%r1380], [%rd1388], 16;

	// end inline asm
	add.s64 	%rd1389, %rd10, 22064;
	mov.b32 	%r1381, 22064;
	// begin inline asm
	cp.async.cg.shared.global [%r1381], [%rd1389], 16;

	// end inline asm
	add.s64 	%rd1390, %rd10, 22080;
	mov.b32 	%r1382, 22080;
	// begin inline asm
	cp.async.cg.shared.global [%r1382], [%rd1390], 16;

	// end inline asm
	add.s64 	%rd1391, %rd10, 22096;
	mov.b32 	%r1383, 22096;
	// begin inline asm
	cp.async.cg.shared.global [%r1383], [%rd1391], 16;

	// end inline asm
	add.s64 	%rd1392, %rd10, 22112;
	mov.b32 	%r1384, 22112;
	// begin inline asm
	cp.async.cg.shared.global [%r1384], [%rd1392], 16;

	// end inline asm
	add.s64 	%rd1393, %rd10, 22128;
	mov.b32 	%r1385, 22128;
	// begin inline asm
	cp.async.cg.shared.global [%r1385], [%rd1393], 16;

	// end inline asm
	add.s64 	%rd1394, %rd10, 22144;
	mov.b32 	%r1386, 22144;
	// begin inline asm
	cp.async.cg.shared.global [%r1386], [%rd1394], 16;

	// end inline asm
	add.s64 	%rd1395, %rd10, 22160;
	mov.b32 	%r1387, 22160;
	// begin inline asm
	cp.async.cg.shared.global [%r1387], [%rd1395], 16;

	// end inline asm
	add.s64 	%rd1396, %rd10, 22176;
	mov.b32 	%r1388, 22176;
	// begin inline asm
	cp.async.cg.shared.global [%r1388], [%rd1396], 16;

	// end inline asm
	add.s64 	%rd1397, %rd10, 22192;
	mov.b32 	%r1389, 22192;
	// begin inline asm
	cp.async.cg.shared.global [%r1389], [%rd1397], 16;

	// end inline asm
	add.s64 	%rd1398, %rd10, 22208;
	mov.b32 	%r1390, 22208;
	// begin inline asm
	cp.async.cg.shared.global [%r1390], [%rd1398], 16;

	// end inline asm
	add.s64 	%rd1399, %rd10, 22224;
	mov.b32 	%r1391, 22224;
	// begin inline asm
	cp.async.cg.shared.global [%r1391], [%rd1399], 16;

	// end inline asm
	add.s64 	%rd1400, %rd10, 22240;
	mov.b32 	%r1392, 22240;
	// begin inline asm
	cp.async.cg.shared.global [%r1392], [%rd1400], 16;

	// end inline asm
	add.s64 	%rd1401, %rd10, 22256;
	mov.b32 	%r1393, 22256;
	// begin inline asm
	cp.async.cg.shared.global [%r1393], [%rd1401], 16;

	// end inline asm
	add.s64 	%rd1402, %rd10, 22272;
	mov.b32 	%r1394, 22272;
	// begin inline asm
	cp.async.cg.shared.global [%r1394], [%rd1402], 16;

	// end inline asm
	add.s64 	%rd1403, %rd10, 22288;
	mov.b32 	%r1395, 22288;
	// begin inline asm
	cp.async.cg.shared.global [%r1395], [%rd1403], 16;

	// end inline asm
	add.s64 	%rd1404, %rd10, 22304;
	mov.b32 	%r1396, 22304;
	// begin inline asm
	cp.async.cg.shared.global [%r1396], [%rd1404], 16;

	// end inline asm
	add.s64 	%rd1405, %rd10, 22320;
	mov.b32 	%r1397, 22320;
	// begin inline asm
	cp.async.cg.shared.global [%r1397], [%rd1405], 16;

	// end inline asm
	add.s64 	%rd1406, %rd10, 22336;
	mov.b32 	%r1398, 22336;
	// begin inline asm
	cp.async.cg.shared.global [%r1398], [%rd1406], 16;

	// end inline asm
	add.s64 	%rd1407, %rd10, 22352;
	mov.b32 	%r1399, 22352;
	// begin inline asm
	cp.async.cg.shared.global [%r1399], [%rd1407], 16;

	// end inline asm
	add.s64 	%rd1408, %rd10, 22368;
	mov.b32 	%r1400, 22368;
	// begin inline asm
	cp.async.cg.shared.global [%r1400], [%rd1408], 16;

	// end inline asm
	add.s64 	%rd1409, %rd10, 22384;
	mov.b32 	%r1401, 22384;
	// begin inline asm
	cp.async.cg.shared.global [%r1401], [%rd1409], 16;

	// end inline asm
	add.s64 	%rd1410, %rd10, 22400;
	mov.b32 	%r1402, 22400;
	// begin inline asm
	cp.async.cg.shared.global [%r1402], [%rd1410], 16;

	// end inline asm
	add.s64 	%rd1411, %rd10, 22416;
	mov.b32 	%r1403, 22416;
	// begin inline asm
	cp.async.cg.shared.global [%r1403], [%rd1411], 16;

	// end inline asm
	add.s64 	%rd1412, %rd10, 22432;
	mov.b32 	%r1404, 22432;
	// begin inline asm
	cp.async.cg.shared.global [%r1404], [%rd1412], 16;

	// end inline asm
	add.s64 	%rd1413, %rd10, 22448;
	mov.b32 	%r1405, 22448;
	// begin inline asm
	cp.async.cg.shared.global [%r1405], [%rd1413], 16;

	// end inline asm
	add.s64 	%rd1414, %rd10, 22464;
	mov.b32 	%r1406, 22464;
	// begin inline asm
	cp.async.cg.shared.global [%r1406], [%rd1414], 16;

	// end inline asm
	add.s64 	%rd1415, %rd10, 22480;
	mov.b32 	%r1407, 22480;
	// begin inline asm
	cp.async.cg.shared.global [%r1407], [%rd1415], 16;

	// end inline asm
	add.s64 	%rd1416, %rd10, 22496;
	mov.b32 	%r1408, 22496;
	// begin inline asm
	cp.async.cg.shared.global [%r1408], [%rd1416], 16;

	// end inline asm
	add.s64 	%rd1417, %rd10, 22512;
	mov.b32 	%r1409, 22512;
	// begin inline asm
	cp.async.cg.shared.global [%r1409], [%rd1417], 16;

	// end inline asm
	add.s64 	%rd1418, %rd10, 22528;
	mov.b32 	%r1410, 22528;
	// begin inline asm
	cp.async.cg.shared.global [%r1410], [%rd1418], 16;

	// end inline asm
	add.s64 	%rd1419, %rd10, 22544;
	mov.b32 	%r1411, 22544;
	// begin inline asm
	cp.async.cg.shared.global [%r1411], [%rd1419], 16;

	// end inline asm
	add.s64 	%rd1420, %rd10, 22560;
	mov.b32 	%r1412, 22560;
	// begin inline asm
	cp.async.cg.shared.global [%r1412], [%rd1420], 16;

	// end inline asm
	add.s64 	%rd1421, %rd10, 22576;
	mov.b32 	%r1413, 22576;
	// begin inline asm
	cp.async.cg.shared.global [%r1413], [%rd1421], 16;

	// end inline asm
	add.s64 	%rd1422, %rd10, 22592;
	mov.b32 	%r1414, 22592;
	// begin inline asm
	cp.async.cg.shared.global [%r1414], [%rd1422], 16;

	// end inline asm
	add.s64 	%rd1423, %rd10, 22608;
	mov.b32 	%r1415, 22608;
	// begin inline asm
	cp.async.cg.shared.global [%r1415], [%rd1423], 16;

	// end inline asm
	add.s64 	%rd1424, %rd10, 22624;
	mov.b32 	%r1416, 22624;
	// begin inline asm
	cp.async.cg.shared.global [%r1416], [%rd1424], 16;

	// end inline asm
	add.s64 	%rd1425, %rd10, 22640;
	mov.b32 	%r1417, 22640;
	// begin inline asm
	cp.async.cg.shared.global [%r1417], [%rd1425], 16;

	// end inline asm
	add.s64 	%rd1426, %rd10, 22656;
	mov.b32 	%r1418, 22656;
	// begin inline asm
	cp.async.cg.shared.global [%r1418], [%rd1426], 16;

	// end inline asm
	add.s64 	%rd1427, %rd10, 22672;
	mov.b32 	%r1419, 22672;
	// begin inline asm
	cp.async.cg.shared.global [%r1419], [%rd1427], 16;

	// end inline asm
	add.s64 	%rd1428, %rd10, 22688;
	mov.b32 	%r1420, 22688;
	// begin inline asm
	cp.async.cg.shared.global [%r1420], [%rd1428], 16;

	// end inline asm
	add.s64 	%rd1429, %rd10, 22704;
	mov.b32 	%r1421, 22704;
	// begin inline asm
	cp.async.cg.shared.global [%r1421], [%rd1429], 16;

	// end inline asm
	add.s64 	%rd1430, %rd10, 22720;
	mov.b32 	%r1422, 22720;
	// begin inline asm
	cp.async.cg.shared.global [%r1422], [%rd1430], 16;

	// end inline asm
	add.s64 	%rd1431, %rd10, 22736;
	mov.b32 	%r1423, 22736;
	// begin inline asm
	cp.async.cg.shared.global [%r1423], [%rd1431], 16;

	// end inline asm
	add.s64 	%rd1432, %rd10, 22752;
	mov.b32 	%r1424, 22752;
	// begin inline asm
	cp.async.cg.shared.global [%r1424], [%rd1432], 16;

	// end inline asm
	add.s64 	%rd1433, %rd10, 22768;
	mov.b32 	%r1425, 22768;
	// begin inline asm
	cp.async.cg.shared.global [%r1425], [%rd1433], 16;

	// end inline asm
	add.s64 	%rd1434, %rd10, 22784;
	mov.b32 	%r1426, 22784;
	// begin inline asm
	cp.async.cg.shared.global [%r1426], [%rd1434], 16;

	// end inline asm
	add.s64 	%rd1435, %rd10, 22800;
	mov.b32 	%r1427, 22800;
	// begin inline asm
	cp.async.cg.shared.global [%r1427], [%rd1435], 16;

	// end inline asm
	add.s64 	%rd1436, %rd10, 22816;
	mov.b32 	%r1428, 22816;
	// begin inline asm
	cp.async.cg.shared.global [%r1428], [%rd1436], 16;

	// end inline asm
	add.s64 	%rd1437, %rd10, 22832;
	mov.b32 	%r1429, 22832;
	// begin inline asm
	cp.async.cg.shared.global [%r1429], [%rd1437], 16;

	// end inline asm
	add.s64 	%rd1438, %rd10, 22848;
	mov.b32 	%r1430, 22848;
	// begin inline asm
	cp.async.cg.shared.global [%r1430], [%rd1438], 16;

	// end inline asm
	add.s64 	%rd1439, %rd10, 22864;
	mov.b32 	%r1431, 22864;
	// begin inline asm
	cp.async.cg.shared.global [%r1431], [%rd1439], 16;

	// end inline asm
	add.s64 	%rd1440, %rd10, 22880;
	mov.b32 	%r1432, 22880;
	// begin inline asm
	cp.async.cg.shared.global [%r1432], [%rd1440], 16;

	// end inline asm
	add.s64 	%rd1441, %rd10, 22896;
	mov.b32 	%r1433, 22896;
	// begin inline asm
	cp.async.cg.shared.global [%r1433], [%rd1441], 16;

	// end inline asm
	add.s64 	%rd1442, %rd10, 22912;
	mov.b32 	%r1434, 22912;
	// begin inline asm
	cp.async.cg.shared.global [%r1434], [%rd1442], 16;

	// end inline asm
	add.s64 	%rd1443, %rd10, 22928;
	mov.b32 	%r1435, 22928;
	// begin inline asm
	cp.async.cg.shared.global [%r1435], [%rd1443], 16;

	// end inline asm
	add.s64 	%rd1444, %rd10, 22944;
	mov.b32 	%r1436, 22944;
	// begin inline asm
	cp.async.cg.shared.global [%r1436], [%rd1444], 16;

	// end inline asm
	add.s64 	%rd1445, %rd10, 22960;
	mov.b32 	%r1437, 22960;
	// begin inline asm
	cp.async.cg.shared.global [%r1437], [%rd1445], 16;

	// end inline asm
	add.s64 	%rd1446, %rd10, 22976;
	mov.b32 	%r1438, 22976;
	// begin inline asm
	cp.async.cg.shared.global [%r1438], [%rd1446], 16;

	// end inline asm
	add.s64 	%rd1447, %rd10, 22992;
	mov.b32 	%r1439, 22992;
	// begin inline asm
	cp.async.cg.shared.global [%r1439], [%rd1447], 16;

	// end inline asm
	add.s64 	%rd1448, %rd10, 23008;
	mov.b32 	%r1440, 23008;
	// begin inline asm
	cp.async.cg.shared.global [%r1440], [%rd1448], 16;

	// end inline asm
	add.s64 	%rd1449, %rd10, 23024;
	mov.b32 	%r1441, 23024;
	// begin inline asm
	cp.async.cg.shared.global [%r1441], [%rd1449], 16;

	// end inline asm
	add.s64 	%rd1450, %rd10, 23040;
	mov.b32 	%r1442, 23040;
	// begin inline asm
	cp.async.cg.shared.global [%r1442], [%rd1450], 16;

	// end inline asm
	add.s64 	%rd1451, %rd10, 23056;
	mov.b32 	%r1443, 23056;
	// begin inline asm
	cp.async.cg.shared.global [%r1443], [%rd1451], 16;

	// end inline asm
	add.s64 	%rd1452, %rd10, 23072;
	mov.b32 	%r1444, 23072;
	// begin inline asm
	cp.async.cg.shared.global [%r1444], [%rd1452], 16;

	// end inline asm
	add.s64 	%rd1453, %rd10, 23088;
	mov.b32 	%r1445, 23088;
	// begin inline asm
	cp.async.cg.shared.global [%r1445], [%rd1453], 16;

	// end inline asm
	add.s64 	%rd1454, %rd10, 23104;
	mov.b32 	%r1446, 23104;
	// begin inline asm
	cp.async.cg.shared.global [%r1446], [%rd1454], 16;

	// end inline asm
	add.s64 	%rd1455, %rd10, 23120;
	mov.b32 	%r1447, 23120;
	// begin inline asm
	cp.async.cg.shared.global [%r1447], [%rd1455], 16;

	// end inline asm
	add.s64 	%rd1456, %rd10, 23136;
	mov.b32 	%r1448, 23136;
	// begin inline asm
	cp.async.cg.shared.global [%r1448], [%rd1456], 16;

	// end inline asm
	add.s64 	%rd1457, %rd10, 23152;
	mov.b32 	%r1449, 23152;
	// begin inline asm
	cp.async.cg.shared.global [%r1449], [%rd1457], 16;

	// end inline asm
	add.s64 	%rd1458, %rd10, 23168;
	mov.b32 	%r1450, 23168;
	// begin inline asm
	cp.async.cg.shared.global [%r1450], [%rd1458], 16;

	// end inline asm
	add.s64 	%rd1459, %rd10, 23184;
	mov.b32 	%r1451, 23184;
	// begin inline asm
	cp.async.cg.shared.global [%r1451], [%rd1459], 16;

	// end inline asm
	add.s64 	%rd1460, %rd10, 23200;
	mov.b32 	%r1452, 23200;
	// begin inline asm
	cp.async.cg.shared.global [%r1452], [%rd1460], 16;

	// end inline asm
	add.s64 	%rd1461, %rd10, 23216;
	mov.b32 	%r1453, 23216;
	// begin inline asm
	cp.async.cg.shared.global [%r1453], [%rd1461], 16;

	// end inline asm
	add.s64 	%rd1462, %rd10, 23232;
	mov.b32 	%r1454, 23232;
	// begin inline asm
	cp.async.cg.shared.global [%r1454], [%rd1462], 16;

	// end inline asm
	add.s64 	%rd1463, %rd10, 23248;
	mov.b32 	%r1455, 23248;
	// begin inline asm
	cp.async.cg.shared.global [%r1455], [%rd1463], 16;

	// end inline asm
	add.s64 	%rd1464, %rd10, 23264;
	mov.b32 	%r1456, 23264;
	// begin inline asm
	cp.async.cg.shared.global [%r1456], [%rd1464], 16;

	// end inline asm
	add.s64 	%rd1465, %rd10, 23280;
	mov.b32 	%r1457, 23280;
	// begin inline asm
	cp.async.cg.shared.global [%r1457], [%rd1465], 16;

	// end inline asm
	add.s64 	%rd1466, %rd10, 23296;
	mov.b32 	%r1458, 23296;
	// begin inline asm
	cp.async.cg.shared.global [%r1458], [%rd1466], 16;

	// end inline asm
	add.s64 	%rd1467, %rd10, 23312;
	mov.b32 	%r1459, 23312;
	// begin inline asm
	cp.async.cg.shared.global [%r1459], [%rd1467], 16;

	// end inline asm
	add.s64 	%rd1468, %rd10, 23328;
	mov.b32 	%r1460, 23328;
	// begin inline asm
	cp.async.cg.shared.global [%r1460], [%rd1468], 16;

	// end inline asm
	add.s64 	%rd1469, %rd10, 23344;
	mov.b32 	%r1461, 23344;
	// begin inline asm
	cp.async.cg.shared.global [%r1461], [%rd1469], 16;

	// end inline asm
	add.s64 	%rd1470, %rd10, 23360;
	mov.b32 	%r1462, 23360;
	// begin inline asm
	cp.async.cg.shared.global [%r1462], [%rd1470], 16;

	// end inline asm
	add.s64 	%rd1471, %rd10, 23376;
	mov.b32 	%r1463, 23376;
	// begin inline asm
	cp.async.cg.shared.global [%r1463], [%rd1471], 16;

	// end inline asm
	add.s64 	%rd1472, %rd10, 23392;
	mov.b32 	%r1464, 23392;
	// begin inline asm
	cp.async.cg.shared.global [%r1464], [%rd1472], 16;

	// end inline asm
	add.s64 	%rd1473, %rd10, 23408;
	mov.b32 	%r1465, 23408;
	// begin inline asm
	cp.async.cg.shared.global [%r1465], [%rd1473], 16;

	// end inline asm
	add.s64 	%rd1474, %rd10, 23424;
	mov.b32 	%r1466, 23424;
	// begin inline asm
	cp.async.cg.shared.global [%r1466], [%rd1474], 16;

	// end inline asm
	add.s64 	%rd1475, %rd10, 23440;
	mov.b32 	%r1467, 23440;
	// begin inline asm
	cp.async.cg.shared.global [%r1467], [%rd1475], 16;

	// end inline asm
	add.s64 	%rd1476, %rd10, 23456;
	mov.b32 	%r1468, 23456;
	// begin inline asm
	cp.async.cg.shared.global [%r1468], [%rd1476], 16;

	// end inline asm
	add.s64 	%rd1477, %rd10, 23472;
	mov.b32 	%r1469, 23472;
	// begin inline asm
	cp.async.cg.shared.global [%r1469], [%rd1477], 16;

	// end inline asm
	add.s64 	%rd1478, %rd10, 23488;
	mov.b32 	%r1470, 23488;
	// begin inline asm
	cp.async.cg.shared.global [%r1470], [%rd1478], 16;

	// end inline asm
	add.s64 	%rd1479, %rd10, 23504;
	mov.b32 	%r1471, 23504;
	// begin inline asm
	cp.async.cg.shared.global [%r1471], [%rd1479], 16;

	// end inline asm
	add.s64 	%rd1480, %rd10, 23520;
	mov.b32 	%r1472, 23520;
	// begin inline asm
	cp.async.cg.shared.global [%r1472], [%rd1480], 16;

	// end inline asm
	add.s64 	%rd1481, %rd10, 23536;
	mov.b32 	%r1473, 23536;
	// begin inline asm
	cp.async.cg.shared.global [%r1473], [%rd1481], 16;

	// end inline asm
	add.s64 	%rd1482, %rd10, 23552;
	mov.b32 	%r1474, 23552;
	// begin inline asm
	cp.async.cg.shared.global [%r1474], [%rd1482], 16;

	// end inline asm
	add.s64 	%rd1483, %rd10, 23568;
	mov.b32 	%r1475, 23568;
	// begin inline asm
	cp.async.cg.shared.global [%r1475], [%rd1483], 16;

	// end inline asm
	add.s64 	%rd1484, %rd10, 23584;
	mov.b32 	%r1476, 23584;
	// begin inline asm
	cp.async.cg.shared.global [%r1476], [%rd1484], 16;

	// end inline asm
	add.s64 	%rd1485, %rd10, 23600;
	mov.b32 	%r1477, 23600;
	// begin inline asm
	cp.async.cg.shared.global [%r1477], [%rd1485], 16;

	// end inline asm
	add.s64 	%rd1486, %rd10, 23616;
	mov.b32 	%r1478, 23616;
	// begin inline asm
	cp.async.cg.shared.global [%r1478], [%rd1486], 16;

	// end inline asm
	add.s64 	%rd1487, %rd10, 23632;
	mov.b32 	%r1479, 23632;
	// begin inline asm
	cp.async.cg.shared.global [%r1479], [%rd1487], 16;

	// end inline asm
	add.s64 	%rd1488, %rd10, 23648;
	mov.b32 	%r1480, 23648;
	// begin inline asm
	cp.async.cg.shared.global [%r1480], [%rd1488], 16;

	// end inline asm
	add.s64 	%rd1489, %rd10, 23664;
	mov.b32 	%r1481, 23664;
	// begin inline asm
	cp.async.cg.shared.global [%r1481], [%rd1489], 16;

	// end inline asm
	add.s64 	%rd1490, %rd10, 23680;
	mov.b32 	%r1482, 23680;
	// begin inline asm
	cp.async.cg.shared.global [%r1482], [%rd1490], 16;

	// end inline asm
	add.s64 	%rd1491, %rd10, 23696;
	mov.b32 	%r1483, 23696;
	// begin inline asm
	cp.async.cg.shared.global [%r1483], [%rd1491], 16;

	// end inline asm
	add.s64 	%rd1492, %rd10, 23712;
	mov.b32 	%r1484, 23712;
	// begin inline asm
	cp.async.cg.shared.global [%r1484], [%rd1492], 16;

	// end inline asm
	add.s64 	%rd1493, %rd10, 23728;
	mov.b32 	%r1485, 23728;
	// begin inline asm
	cp.async.cg.shared.global [%r1485], [%rd1493], 16;

	// end inline asm
	add.s64 	%rd1494, %rd10, 23744;
	mov.b32 	%r1486, 23744;
	// begin inline asm
	cp.async.cg.shared.global [%r1486], [%rd1494], 16;

	// end inline asm
	add.s64 	%rd1495, %rd10, 23760;
	mov.b32 	%r1487, 23760;
	// begin inline asm
	cp.async.cg.shared.global [%r1487], [%rd1495], 16;

	// end inline asm
	add.s64 	%rd1496, %rd10, 23776;
	mov.b32 	%r1488, 23776;
	// begin inline asm
	cp.async.cg.shared.global [%r1488], [%rd1496], 16;

	// end inline asm
	add.s64 	%rd1497, %rd10, 23792;
	mov.b32 	%r1489, 23792;
	// begin inline asm
	cp.async.cg.shared.global [%r1489], [%rd1497], 16;

	// end inline asm
	add.s64 	%rd1498, %rd10, 23808;
	mov.b32 	%r1490, 23808;
	// begin inline asm
	cp.async.cg.shared.global [%r1490], [%rd1498], 16;

	// end inline asm
	add.s64 	%rd1499, %rd10, 23824;
	mov.b32 	%r1491, 23824;
	// begin inline asm
	cp.async.cg.shared.global [%r1491], [%rd1499], 16;

	// end inline asm
	add.s64 	%rd1500, %rd10, 23840;
	mov.b32 	%r1492, 23840;
	// begin inline asm
	cp.async.cg.shared.global [%r1492], [%rd1500], 16;

	// end inline asm
	add.s64 	%rd1501, %rd10, 23856;
	mov.b32 	%r1493, 23856;
	// begin inline asm
	cp.async.cg.shared.global [%r1493], [%rd1501], 16;

	// end inline asm
	add.s64 	%rd1502, %rd10, 23872;
	mov.b32 	%r1494, 23872;
	// begin inline asm
	cp.async.cg.shared.global [%r1494], [%rd1502], 16;

	// end inline asm
	add.s64 	%rd1503, %rd10, 23888;
	mov.b32 	%r1495, 23888;
	// begin inline asm
	cp.async.cg.shared.global [%r1495], [%rd1503], 16;

	// end inline asm
	add.s64 	%rd1504, %rd10, 23904;
	mov.b32 	%r1496, 23904;
	// begin inline asm
	cp.async.cg.shared.global [%r1496], [%rd1504], 16;

	// end inline asm
	add.s64 	%rd1505, %rd10, 23920;
	mov.b32 	%r1497, 23920;
	// begin inline asm
	cp.async.cg.shared.global [%r1497], [%rd1505], 16;

	// end inline asm
	add.s64 	%rd1506, %rd10, 23936;
	mov.b32 	%r1498, 23936;
	// begin inline asm
	cp.async.cg.shared.global [%r1498], [%rd1506], 16;

	// end inline asm
	add.s64 	%rd1507, %rd10, 23952;
	mov.b32 	%r1499, 23952;
	// begin inline asm
	cp.async.cg.shared.global [%r1499], [%rd1507], 16;

	// end inline asm
	add.s64 	%rd1508, %rd10, 23968;
	mov.b32 	%r1500, 23968;
	// begin inline asm
	cp.async.cg.shared.global [%r1500], [%rd1508], 16;

	// end inline asm
	add.s64 	%rd1509, %rd10, 23984;
	mov.b32 	%r1501, 23984;
	// begin inline asm
	cp.async.cg.shared.global [%r1501], [%rd1509], 16;

	// end inline asm
	add.s64 	%rd1510, %rd10, 24000;
	mov.b32 	%r1502, 24000;
	// begin inline asm
	cp.async.cg.shared.global [%r1502], [%rd1510], 16;

	// end inline asm
	add.s64 	%rd1511, %rd10, 24016;
	mov.b32 	%r1503, 24016;
	// begin inline asm
	cp.async.cg.shared.global [%r1503], [%rd1511], 16;

	// end inline asm
	add.s64 	%rd1512, %rd10, 24032;
	mov.b32 	%r1504, 24032;
	// begin inline asm
	cp.async.cg.shared.global [%r1504], [%rd1512], 16;

	// end inline asm
	add.s64 	%rd1513, %rd10, 24048;
	mov.b32 	%r1505, 24048;
	// begin inline asm
	cp.async.cg.shared.global [%r1505], [%rd1513], 16;

	// end inline asm
	add.s64 	%rd1514, %rd10, 24064;
	mov.b32 	%r1506, 24064;
	// begin inline asm
	cp.async.cg.shared.global [%r1506], [%rd1514], 16;

	// end inline asm
	add.s64 	%rd1515, %rd10, 24080;
	mov.b32 	%r1507, 24080;
	// begin inline asm
	cp.async.cg.shared.global [%r1507], [%rd1515], 16;

	// end inline asm
	add.s64 	%rd1516, %rd10, 24096;
	mov.b32 	%r1508, 24096;
	// begin inline asm
	cp.async.cg.shared.global [%r1508], [%rd1516], 16;

	// end inline asm
	add.s64 	%rd1517, %rd10, 24112;
	mov.b32 	%r1509, 24112;
	// begin inline asm
	cp.async.cg.shared.global [%r1509], [%rd1517], 16;

	// end inline asm
	add.s64 	%rd1518, %rd10, 24128;
	mov.b32 	%r1510, 24128;
	// begin inline asm
	cp.async.cg.shared.global [%r1510], [%rd1518], 16;

	// end inline asm
	add.s64 	%rd1519, %rd10, 24144;
	mov.b32 	%r1511, 24144;
	// begin inline asm
	cp.async.cg.shared.global [%r1511], [%rd1519], 16;

	// end inline asm
	add.s64 	%rd1520, %rd10, 24160;
	mov.b32 	%r1512, 24160;
	// begin inline asm
	cp.async.cg.shared.global [%r1512], [%rd1520], 16;

	// end inline asm
	add.s64 	%rd1521, %rd10, 24176;
	mov.b32 	%r1513, 24176;
	// begin inline asm
	cp.async.cg.shared.global [%r1513], [%rd1521], 16;

	// end inline asm
	add.s64 	%rd1522, %rd10, 24192;
	mov.b32 	%r1514, 24192;
	// begin inline asm
	cp.async.cg.shared.global [%r1514], [%rd1522], 16;

	// end inline asm
	add.s64 	%rd1523, %rd10, 24208;
	mov.b32 	%r1515, 24208;
	// begin inline asm
	cp.async.cg.shared.global [%r1515], [%rd1523], 16;

	// end inline asm
	add.s64 	%rd1524, %rd10, 24224;
	mov.b32 	%r1516, 24224;
	// begin inline asm
	cp.async.cg.shared.global [%r1516], [%rd1524], 16;

	// end inline asm
	add.s64 	%rd1525, %rd10, 24240;
	mov.b32 	%r1517, 24240;
	// begin inline asm
	cp.async.cg.shared.global [%r1517], [%rd1525], 16;

	// end inline asm
	add.s64 	%rd1526, %rd10, 24256;
	mov.b32 	%r1518, 24256;
	// begin inline asm
	cp.async.cg.shared.global [%r1518], [%rd1526], 16;

	// end inline asm
	add.s64 	%rd1527, %rd10, 24272;
	mov.b32 	%r1519, 24272;
	// begin inline asm
	cp.async.cg.shared.global [%r1519], [%rd1527], 16;

	// end inline asm
	add.s64 	%rd1528, %rd10, 24288;
	mov.b32 	%r1520, 24288;
	// begin inline asm
	cp.async.cg.shared.global [%r1520], [%rd1528], 16;

	// end inline asm
	add.s64 	%rd1529, %rd10, 24304;
	mov.b32 	%r1521, 24304;
	// begin inline asm
	cp.async.cg.shared.global [%r1521], [%rd1529], 16;

	// end inline asm
	add.s64 	%rd1530, %rd10, 24320;
	mov.b32 	%r1522, 24320;
	// begin inline asm
	cp.async.cg.shared.global [%r1522], [%rd1530], 16;

	// end inline asm
	add.s64 	%rd1531, %rd10, 24336;
	mov.b32 	%r1523, 24336;
	// begin inline asm
	cp.async.cg.shared.global [%r1523], [%rd1531], 16;

	// end inline asm
	add.s64 	%rd1532, %rd10, 24352;
	mov.b32 	%r1524, 24352;
	// begin inline asm
	cp.async.cg.shared.global [%r1524], [%rd1532], 16;

	// end inline asm
	add.s64 	%rd1533, %rd10, 24368;
	mov.b32 	%r1525, 24368;
	// begin inline asm
	cp.async.cg.shared.global [%r1525], [%rd1533], 16;

	// end inline asm
	add.s64 	%rd1534, %rd10, 24384;
	mov.b32 	%r1526, 24384;
	// begin inline asm
	cp.async.cg.shared.global [%r1526], [%rd1534], 16;

	// end inline asm
	add.s64 	%rd1535, %rd10, 24400;
	mov.b32 	%r1527, 24400;
	// begin inline asm
	cp.async.cg.shared.global [%r1527], [%rd1535], 16;

	// end inline asm
	add.s64 	%rd1536, %rd10, 24416;
	mov.b32 	%r1528, 24416;
	// begin inline asm
	cp.async.cg.shared.global [%r1528], [%rd1536], 16;

	// end inline asm
	add.s64 	%rd1537, %rd10, 24432;
	mov.b32 	%r1529, 24432;
	// begin inline asm
	cp.async.cg.shared.global [%r1529], [%rd1537], 16;

	// end inline asm
	add.s64 	%rd1538, %rd10, 24448;
	mov.b32 	%r1530, 24448;
	// begin inline asm
	cp.async.cg.shared.global [%r1530], [%rd1538], 16;

	// end inline asm
	add.s64 	%rd1539, %rd10, 24464;
	mov.b32 	%r1531, 24464;
	// begin inline asm
	cp.async.cg.shared.global [%r1531], [%rd1539], 16;

	// end inline asm
	add.s64 	%rd1540, %rd10, 24480;
	mov.b32 	%r1532, 24480;
	// begin inline asm
	cp.async.cg.shared.global [%r1532], [%rd1540], 16;

	// end inline asm
	add.s64 	%rd1541, %rd10, 24496;
	mov.b32 	%r1533, 24496;
	// begin inline asm
	cp.async.cg.shared.global [%r1533], [%rd1541], 16;

	// end inline asm
	add.s64 	%rd1542, %rd10, 24512;
	mov.b32 	%r1534, 24512;
	// begin inline asm
	cp.async.cg.shared.global [%r1534], [%rd1542], 16;

	// end inline asm
	add.s64 	%rd1543, %rd10, 24528;
	mov.b32 	%r1535, 24528;
	// begin inline asm
	cp.async.cg.shared.global [%r1535], [%rd1543], 16;

	// end inline asm
	add.s64 	%rd1544, %rd10, 24544;
	mov.b32 	%r1536, 24544;
	// begin inline asm
	cp.async.cg.shared.global [%r1536], [%rd1544], 16;

	// end inline asm
	add.s64 	%rd1545, %rd10, 24560;
	mov.b32 	%r1537, 24560;
	// begin inline asm
	cp.async.cg.shared.global [%r1537], [%rd1545], 16;

	// end inline asm
	add.s64 	%rd1546, %rd10, 24576;
	mov.b32 	%r1538, 24576;
	// begin inline asm
	cp.async.cg.shared.global [%r1538], [%rd1546], 16;

	// end inline asm
	add.s64 	%rd1547, %rd10, 24592;
	mov.b32 	%r1539, 24592;
	// begin inline asm
	cp.async.cg.shared.global [%r1539], [%rd1547], 16;

	// end inline asm
	add.s64 	%rd1548, %rd10, 24608;
	mov.b32 	%r1540, 24608;
	// begin inline asm
	cp.async.cg.shared.global [%r1540], [%rd1548], 16;

	// end inline asm
	add.s64 	%rd1549, %rd10, 24624;
	mov.b32 	%r1541, 24624;
	// begin inline asm
	cp.async.cg.shared.global [%r1541], [%rd1549], 16;

	// end inline asm
	add.s64 	%rd1550, %rd10, 24640;
	mov.b32 	%r1542, 24640;
	// begin inline asm
	cp.async.cg.shared.global [%r1542], [%rd1550], 16;

	// end inline asm
	add.s64 	%rd1551, %rd10, 24656;
	mov.b32 	%r1543, 24656;
	// begin inline asm
	cp.async.cg.shared.global [%r1543], [%rd1551], 16;

	// end inline asm
	add.s64 	%rd1552, %rd10, 24672;
	mov.b32 	%r1544, 24672;
	// begin inline asm
	cp.async.cg.shared.global [%r1544], [%rd1552], 16;

	// end inline asm
	add.s64 	%rd1553, %rd10, 24688;
	mov.b32 	%r1545, 24688;
	// begin inline asm
	cp.async.cg.shared.global [%r1545], [%rd1553], 16;

	// end inline asm
	add.s64 	%rd1554, %rd10, 24704;
	mov.b32 	%r1546, 24704;
	// begin inline asm
	cp.async.cg.shared.global [%r1546], [%rd1554], 16;

	// end inline asm
	add.s64 	%rd1555, %rd10, 24720;
	mov.b32 	%r1547, 24720;
	// begin inline asm
	cp.async.cg.shared.global [%r1547], [%rd1555], 16;

	// end inline asm
	add.s64 	%rd1556, %rd10, 24736;
	mov.b32 	%r1548, 24736;
	// begin inline asm
	cp.async.cg.shared.global [%r1548], [%rd1556], 16;

	// end inline asm
	add.s64 	%rd1557, %rd10, 24752;
	mov.b32 	%r1549, 24752;
	// begin inline asm
	cp.async.cg.shared.global [%r1549], [%rd1557], 16;

	// end inline asm
	add.s64 	%rd1558, %rd10, 24768;
	mov.b32 	%r1550, 24768;
	// begin inline asm
	cp.async.cg.shared.global [%r1550], [%rd1558], 16;

	// end inline asm
	add.s64 	%rd1559, %rd10, 24784;
	mov.b32 	%r1551, 24784;
	// begin inline asm
	cp.async.cg.shared.global [%r1551], [%rd1559], 16;

	// end inline asm
	add.s64 	%rd1560, %rd10, 24800;
	mov.b32 	%r1552, 24800;
	// begin inline asm
	cp.async.cg.shared.global [%r1552], [%rd1560], 16;

	// end inline asm
	add.s64 	%rd1561, %rd10, 24816;
	mov.b32 	%r1553, 24816;
	// begin inline asm
	cp.async.cg.shared.global [%r1553], [%rd1561], 16;

	// end inline asm
	add.s64 	%rd1562, %rd10, 24832;
	mov.b32 	%r1554, 24832;
	// begin inline asm
	cp.async.cg.shared.global [%r1554], [%rd1562], 16;

	// end inline asm
	add.s64 	%rd1563, %rd10, 24848;
	mov.b32 	%r1555, 24848;
	// begin inline asm
	cp.async.cg.shared.global [%r1555], [%rd1563], 16;

	// end inline asm
	add.s64 	%rd1564, %rd10, 24864;
	mov.b32 	%r1556, 24864;
	// begin inline asm
	cp.async.cg.shared.global [%r1556], [%rd1564], 16;

	// end inline asm
	add.s64 	%rd1565, %rd10, 24880;
	mov.b32 	%r1557, 24880;
	// begin inline asm
	cp.async.cg.shared.global [%r1557], [%rd1565], 16;

	// end inline asm
	add.s64 	%rd1566, %rd10, 24896;
	mov.b32 	%r1558, 24896;
	// begin inline asm
	cp.async.cg.shared.global [%r1558], [%rd1566], 16;

	// end inline asm
	add.s64 	%rd1567, %rd10, 24912;
	mov.b32 	%r1559, 24912;
	// begin inline asm
	cp.async.cg.shared.global [%r1559], [%rd1567], 16;

	// end inline asm
	add.s64 	%rd1568, %rd10, 24928;
	mov.b32 	%r1560, 24928;
	// begin inline asm
	cp.async.cg.shared.global [%r1560], [%rd1568], 16;

	// end inline asm
	add.s64 	%rd1569, %rd10, 24944;
	mov.b32 	%r1561, 24944;
	// begin inline asm
	cp.async.cg.shared.global [%r1561], [%rd1569], 16;

	// end inline asm
	add.s64 	%rd1570, %rd10, 24960;
	mov.b32 	%r1562, 24960;
	// begin inline asm
	cp.async.cg.shared.global [%r1562], [%rd1570], 16;

	// end inline asm
	add.s64 	%rd1571, %rd10, 24976;
	mov.b32 	%r1563, 24976;
	// begin inline asm
	cp.async.cg.shared.global [%r1563], [%rd1571], 16;

	// end inline asm
	add.s64 	%rd1572, %rd10, 24992;
	mov.b32 	%r1564, 24992;
	// begin inline asm
	cp.async.cg.shared.global [%r1564], [%rd1572], 16;

	// end inline asm
	add.s64 	%rd1573, %rd10, 25008;
	mov.b32 	%r1565, 25008;
	// begin inline asm
	cp.async.cg.shared.global [%r1565], [%rd1573], 16;

	// end inline asm
	add.s64 	%rd1574, %rd10, 25024;
	mov.b32 	%r1566, 25024;
	// begin inline asm
	cp.async.cg.shared.global [%r1566], [%rd1574], 16;

	// end inline asm
	add.s64 	%rd1575, %rd10, 25040;
	mov.b32 	%r1567, 25040;
	// begin inline asm
	cp.async.cg.shared.global [%r1567], [%rd1575], 16;

	// end inline asm
	add.s64 	%rd1576, %rd10, 25056;
	mov.b32 	%r1568, 25056;
	// begin inline asm
	cp.async.cg.shared.global [%r1568], [%rd1576], 16;

	// end inline asm
	add.s64 	%rd1577, %rd10, 25072;
	mov.b32 	%r1569, 25072;
	// begin inline asm
	cp.async.cg.shared.global [%r1569], [%rd1577], 16;

	// end inline asm
	add.s64 	%rd1578, %rd10, 25088;
	mov.b32 	%r1570, 25088;
	// begin inline asm
	cp.async.cg.shared.global [%r1570], [%rd1578], 16;

	// end inline asm
	add.s64 	%rd1579, %rd10, 25104;
	mov.b32 	%r1571, 25104;
	// begin inline asm
	cp.async.cg.shared.global [%r1571], [%rd1579], 16;

	// end inline asm
	add.s64 	%rd1580, %rd10, 25120;
	mov.b32 	%r1572, 25120;
	// begin inline asm
	cp.async.cg.shared.global [%r1572], [%rd1580], 16;

	// end inline asm
	add.s64 	%rd1581, %rd10, 25136;
	mov.b32 	%r1573, 25136;
	// begin inline asm
	cp.async.cg.shared.global [%r1573], [%rd1581], 16;

	// end inline asm
	add.s64 	%rd1582, %rd10, 25152;
	mov.b32 	%r1574, 25152;
	// begin inline asm
	cp.async.cg.shared.global [%r1574], [%rd1582], 16;

	// end inline asm
	add.s64 	%rd1583, %rd10, 25168;
	mov.b32 	%r1575, 25168;
	// begin inline asm
	cp.async.cg.shared.global [%r1575], [%rd1583], 16;

	// end inline asm
	add.s64 	%rd1584, %rd10, 25184;
	mov.b32 	%r1576, 25184;
	// begin inline asm
	cp.async.cg.shared.global [%r1576], [%rd1584], 16;

	// end inline asm
	add.s64 	%rd1585, %rd10, 25200;
	mov.b32 	%r1577, 25200;
	// begin inline asm
	cp.async.cg.shared.global [%r1577], [%rd1585], 16;

	// end inline asm
	add.s64 	%rd1586, %rd10, 25216;
	mov.b32 	%r1578, 25216;
	// begin inline asm
	cp.async.cg.shared.global [%r1578], [%rd1586], 16;

	// end inline asm
	add.s64 	%rd1587, %rd10, 25232;
	mov.b32 	%r1579, 25232;
	// begin inline asm
	cp.async.cg.shared.global [%r1579], [%rd1587], 16;

	// end inline asm
	add.s64 	%rd1588, %rd10, 25248;
	mov.b32 	%r1580, 25248;
	// begin inline asm
	cp.async.cg.shared.global [%r1580], [%rd1588], 16;

	// end inline asm
	add.s64 	%rd1589, %rd10, 25264;
	mov.b32 	%r1581, 25264;
	// begin inline asm
	cp.async.cg.shared.global [%r1581], [%rd1589], 16;

	// end inline asm
	add.s64 	%rd1590, %rd10, 25280;
	mov.b32 	%r1582, 25280;
	// begin inline asm
	cp.async.cg.shared.global [%r1582], [%rd1590], 16;

	// end inline asm
	add.s64 	%rd1591, %rd10, 25296;
	mov.b32 	%r1583, 25296;
	// begin inline asm
	cp.async.cg.shared.global [%r1583], [%rd1591], 16;

	// end inline asm
	add.s64 	%rd1592, %rd10, 25312;
	mov.b32 	%r1584, 25312;
	// begin inline asm
	cp.async.cg.shared.global [%r1584], [%rd1592], 16;

	// end inline asm
	add.s64 	%rd1593, %rd10, 25328;
	mov.b32 	%r1585, 25328;
	// begin inline asm
	cp.async.cg.shared.global [%r1585], [%rd1593], 16;

	// end inline asm
	add.s64 	%rd1594, %rd10, 25344;
	mov.b32 	%r1586, 25344;
	// begin inline asm
	cp.async.cg.shared.global [%r1586], [%rd1594], 16;

	// end inline asm
	add.s64 	%rd1595, %rd10, 25360;
	mov.b32 	%r1587, 25360;
	// begin inline asm
	cp.async.cg.shared.global [%r1587], [%rd1595], 16;

	// end inline asm
	add.s64 	%rd1596, %rd10, 25376;
	mov.b32 	%r1588, 25376;
	// begin inline asm
	cp.async.cg.shared.global [%r1588], [%rd1596], 16;

	// end inline asm
	add.s64 	%rd1597, %rd10, 25392;
	mov.b32 	%r1589, 25392;
	// begin inline asm
	cp.async.cg.shared.global [%r1589], [%rd1597], 16;

	// end inline asm
	add.s64 	%rd1598, %rd10, 25408;
	mov.b32 	%r1590, 25408;
	// begin inline asm
	cp.async.cg.shared.global [%r1590], [%rd1598], 16;

	// end inline asm
	add.s64 	%rd1599, %rd10, 25424;
	mov.b32 	%r1591, 25424;
	// begin inline asm
	cp.async.cg.shared.global [%r1591], [%rd1599], 16;

	// end inline asm
	add.s64 	%rd1600, %rd10, 25440;
	mov.b32 	%r1592, 25440;
	// begin inline asm
	cp.async.cg.shared.global [%r1592], [%rd1600], 16;

	// end inline asm
	add.s64 	%rd1601, %rd10, 25456;
	mov.b32 	%r1593, 25456;
	// begin inline asm
	cp.async.cg.shared.global [%r1593], [%rd1601], 16;

	// end inline asm
	add.s64 	%rd1602, %rd10, 25472;
	mov.b32 	%r1594, 25472;
	// begin inline asm
	cp.async.cg.shared.global [%r1594], [%rd1602], 16;

	// end inline asm
	add.s64 	%rd1603, %rd10, 25488;
	mov.b32 	%r1595, 25488;
	// begin inline asm
	cp.async.cg.shared.global [%r1595], [%rd1603], 16;

	// end inline asm
	add.s64 	%rd1604, %rd10, 25504;
	mov.b32 	%r1596, 25504;
	// begin inline asm
	cp.async.cg.shared.global [%r1596], [%rd1604], 16;

	// end inline asm
	add.s64 	%rd1605, %rd10, 25520;
	mov.b32 	%r1597, 25520;
	// begin inline asm
	cp.async.cg.shared.global [%r1597], [%rd1605], 16;

	// end inline asm
	add.s64 	%rd1606, %rd10, 25536;
	mov.b32 	%r1598, 25536;
	// begin inline asm
	cp.async.cg.shared.global [%r1598], [%rd1606], 16;

	// end inline asm
	add.s64 	%rd1607, %rd10, 25552;
	mov.b32 	%r1599, 25552;
	// begin inline asm
	cp.async.cg.shared.global [%r1599], [%rd1607], 16;

	// end inline asm
	add.s64 	%rd1608, %rd10, 25568;
	mov.b32 	%r1600, 25568;
	// begin inline asm
	cp.async.cg.shared.global [%r1600], [%rd1608], 16;

	// end inline asm
	add.s64 	%rd1609, %rd10, 25584;
	mov.b32 	%r1601, 25584;
	// begin inline asm
	cp.async.cg.shared.global [%r1601], [%rd1609], 16;

	// end inline asm
	add.s64 	%rd1610, %rd10, 25600;
	mov.b32 	%r1602, 25600;
	// begin inline asm
	cp.async.cg.shared.global [%r1602], [%rd1610], 16;

	// end inline asm
	add.s64 	%rd1611, %rd10, 25616;
	mov.b32 	%r1603, 25616;
	// begin inline asm
	cp.async.cg.shared.global [%r1603], [%rd1611], 16;

	// end inline asm
	add.s64 	%rd1612, %rd10, 25632;
	mov.b32 	%r1604, 25632;
	// begin inline asm
	cp.async.cg.shared.global [%r1604], [%rd1612], 16;

	// end inline asm
	add.s64 	%rd1613, %rd10, 25648;
	mov.b32 	%r1605, 25648;
	// begin inline asm
	cp.async.cg.shared.global [%r1605], [%rd1613], 16;

	// end inline asm
	add.s64 	%rd1614, %rd10, 25664;
	mov.b32 	%r1606, 25664;
	// begin inline asm
	cp.async.cg.shared.global [%r1606], [%rd1614], 16;

	// end inline asm
	add.s64 	%rd1615, %rd10, 25680;
	mov.b32 	%r1607, 25680;
	// begin inline asm
	cp.async.cg.shared.global [%r1607], [%rd1615], 16;

	// end inline asm
	add.s64 	%rd1616, %rd10, 25696;
	mov.b32 	%r1608, 25696;
	// begin inline asm
	cp.async.cg.shared.global [%r1608], [%rd1616], 16;

	// end inline asm
	add.s64 	%rd1617, %rd10, 25712;
	mov.b32 	%r1609, 25712;
	// begin inline asm
	cp.async.cg.shared.global [%r1609], [%rd1617], 16;

	// end inline asm
	add.s64 	%rd1618, %rd10, 25728;
	mov.b32 	%r1610, 25728;
	// begin inline asm
	cp.async.cg.shared.global [%r1610], [%rd1618], 16;

	// end inline asm
	add.s64 	%rd1619, %rd10, 25744;
	mov.b32 	%r1611, 25744;
	// begin inline asm
	cp.async.cg.shared.global [%r1611], [%rd1619], 16;

	// end inline asm
	add.s64 	%rd1620, %rd10, 25760;
	mov.b32 	%r1612, 25760;
	// begin inline asm
	cp.async.cg.shared.global [%r1612], [%rd1620], 16;

	// end inline asm
	add.s64 	%rd1621, %rd10, 25776;
	mov.b32 	%r1613, 25776;
	// begin inline asm
	cp.async.cg.shared.global [%r1613], [%rd1621], 16;

	// end inline asm
	add.s64 	%rd1622, %rd10, 25792;
	mov.b32 	%r1614, 25792;
	// begin inline asm
	cp.async.cg.shared.global [%r1614], [%rd1622], 16;

	// end inline asm
	add.s64 	%rd1623, %rd10, 25808;
	mov.b32 	%r1615, 25808;
	// begin inline asm
	cp.async.cg.shared.global [%r1615], [%rd1623], 16;

	// end inline asm
	add.s64 	%rd1624, %rd10, 25824;
	mov.b32 	%r1616, 25824;
	// begin inline asm
	cp.async.cg.shared.global [%r1616], [%rd1624], 16;

	// end inline asm
	add.s64 	%rd1625, %rd10, 25840;
	mov.b32 	%r1617, 25840;
	// begin inline asm
	cp.async.cg.shared.global [%r1617], [%rd1625], 16;

	// end inline asm
	add.s64 	%rd1626, %rd10, 25856;
	mov.b32 	%r1618, 25856;
	// begin inline asm
	cp.async.cg.shared.global [%r1618], [%rd1626], 16;

	// end inline asm
	add.s64 	%rd1627, %rd10, 25872;
	mov.b32 	%r1619, 25872;
	// begin inline asm
	cp.async.cg.shared.global [%r1619], [%rd1627], 16;

	// end inline asm
	add.s64 	%rd1628, %rd10, 25888;
	mov.b32 	%r1620, 25888;
	// begin inline asm
	cp.async.cg.shared.global [%r1620], [%rd1628], 16;

	// end inline asm
	add.s64 	%rd1629, %rd10, 25904;
	mov.b32 	%r1621, 25904;
	// begin inline asm
	cp.async.cg.shared.global [%r1621], [%rd1629], 16;

	// end inline asm
	add.s64 	%rd1630, %rd10, 25920;
	mov.b32 	%r1622, 25920;
	// begin inline asm
	cp.async.cg.shared.global [%r1622], [%rd1630], 16;

	// end inline asm
	add.s64 	%rd1631, %rd10, 25936;
	mov.b32 	%r1623, 25936;
	// begin inline asm
	cp.async.cg.shared.global [%r1623], [%rd1631], 16;

	// end inline asm
	add.s64 	%rd1632, %rd10, 25952;
	mov.b32 	%r1624, 25952;
	// begin inline asm
	cp.async.cg.shared.global [%r1624], [%rd1632], 16;

	// end inline asm
	add.s64 	%rd1633, %rd10, 25968;
	mov.b32 	%r1625, 25968;
	// begin inline asm
	cp.async.cg.shared.global [%r1625], [%rd1633], 16;

	// end inline asm
	add.s64 	%rd1634, %rd10, 25984;
	mov.b32 	%r1626, 25984;
	// begin inline asm
	cp.async.cg.shared.global [%r1626], [%rd1634], 16;

	// end inline asm
	add.s64 	%rd1635, %rd10, 26000;
	mov.b32 	%r1627, 26000;
	// begin inline asm
	cp.async.cg.shared.global [%r1627], [%rd1635], 16;

	// end inline asm
	add.s64 	%rd1636, %rd10, 26016;
	mov.b32 	%r1628, 26016;
	// begin inline asm
	cp.async.cg.shared.global [%r1628], [%rd1636], 16;

	// end inline asm
	add.s64 	%rd1637, %rd10, 26032;
	mov.b32 	%r1629, 26032;
	// begin inline asm
	cp.async.cg.shared.global [%r1629], [%rd1637], 16;

	// end inline asm
	add.s64 	%rd1638, %rd10, 26048;
	mov.b32 	%r1630, 26048;
	// begin inline asm
	cp.async.cg.shared.global [%r1630], [%rd1638], 16;

	// end inline asm
	add.s64 	%rd1639, %rd10, 26064;
	mov.b32 	%r1631, 26064;
	// begin inline asm
	cp.async.cg.shared.global [%r1631], [%rd1639], 16;

	// end inline asm
	add.s64 	%rd1640, %rd10, 26080;
	mov.b32 	%r1632, 26080;
	// begin inline asm
	cp.async.cg.shared.global [%r1632], [%rd1640], 16;

	// end inline asm
	add.s64 	%rd1641, %rd10, 26096;
	mov.b32 	%r1633, 26096;
	// begin inline asm
	cp.async.cg.shared.global [%r1633], [%rd1641], 16;

	// end inline asm
	add.s64 	%rd1642, %rd10, 26112;
	mov.b32 	%r1634, 26112;
	// begin inline asm
	cp.async.cg.shared.global [%r1634], [%rd1642], 16;

	// end inline asm
	add.s64 	%rd1643, %rd10, 26128;
	mov.b32 	%r1635, 26128;
	// begin inline asm
	cp.async.cg.shared.global [%r1635], [%rd1643], 16;

	// end inline asm
	add.s64 	%rd1644, %rd10, 26144;
	mov.b32 	%r1636, 26144;
	// begin inline asm
	cp.async.cg.shared.global [%r1636], [%rd1644], 16;

	// end inline asm
	add.s64 	%rd1645, %rd10, 26160;
	mov.b32 	%r1637, 26160;
	// begin inline asm
	cp.async.cg.shared.global [%r1637], [%rd1645], 16;

	// end inline asm
	add.s64 	%rd1646, %rd10, 26176;
	mov.b32 	%r1638, 26176;
	// begin inline asm
	cp.async.cg.shared.global [%r1638], [%rd1646], 16;

	// end inline asm
	add.s64 	%rd1647, %rd10, 26192;
	mov.b32 	%r1639, 26192;
	// begin inline asm
	cp.async.cg.shared.global [%r1639], [%rd1647], 16;

	// end inline asm
	add.s64 	%rd1648, %rd10, 26208;
	mov.b32 	%r1640, 26208;
	// begin inline asm
	cp.async.cg.shared.global [%r1640], [%rd1648], 16;

	// end inline asm
	add.s64 	%rd1649, %rd10, 26224;
	mov.b32 	%r1641, 26224;
	// begin inline asm
	cp.async.cg.shared.global [%r1641], [%rd1649], 16;

	// end inline asm
	add.s64 	%rd1650, %rd10, 26240;
	mov.b32 	%r1642, 26240;
	// begin inline asm
	cp.async.cg.shared.global [%r1642], [%rd1650], 16;

	// end inline asm
	add.s64 	%rd1651, %rd10, 26256;
	mov.b32 	%r1643, 26256;
	// begin inline asm
	cp.async.cg.shared.global [%r1643], [%rd1651], 16;

	// end inline asm
	add.s64 	%rd1652, %rd10, 26272;
	mov.b32 	%r1644, 26272;
	// begin inline asm
	cp.async.cg.shared.global [%r1644], [%rd1652], 16;

	// end inline asm
	add.s64 	%rd1653, %rd10, 26288;
	mov.b32 	%r1645, 26288;
	// begin inline asm
	cp.async.cg.shared.global [%r1645], [%rd1653], 16;

	// end inline asm
	add.s64 	%rd1654, %rd10, 26304;
	mov.b32 	%r1646, 26304;
	// begin inline asm
	cp.async.cg.shared.global [%r1646], [%rd1654], 16;

	// end inline asm
	add.s64 	%rd1655, %rd10, 26320;
	mov.b32 	%r1647, 26320;
	// begin inline asm
	cp.async.cg.shared.global [%r1647], [%rd1655], 16;

	// end inline asm
	add.s64 	%rd1656, %rd10, 26336;
	mov.b32 	%r1648, 26336;
	// begin inline asm
	cp.async.cg.shared.global [%r1648], [%rd1656], 16;

	// end inline asm
	add.s64 	%rd1657, %rd10, 26352;
	mov.b32 	%r1649, 26352;
	// begin inline asm
	cp.async.cg.shared.global [%r1649], [%rd1657], 16;

	// end inline asm
	add.s64 	%rd1658, %rd10, 26368;
	mov.b32 	%r1650, 26368;
	// begin inline asm
	cp.async.cg.shared.global [%r1650], [%rd1658], 16;

	// end inline asm
	add.s64 	%rd1659, %rd10, 26384;
	mov.b32 	%r1651, 26384;
	// begin inline asm
	cp.async.cg.shared.global [%r1651], [%rd1659], 16;

	// end inline asm
	add.s64 	%rd1660, %rd10, 26400;
	mov.b32 	%r1652, 26400;
	// begin inline asm
	cp.async.cg.shared.global [%r1652], [%rd1660], 16;

	// end inline asm
	add.s64 	%rd1661, %rd10, 26416;
	mov.b32 	%r1653, 26416;
	// begin inline asm
	cp.async.cg.shared.global [%r1653], [%rd1661], 16;

	// end inline asm
	add.s64 	%rd1662, %rd10, 26432;
	mov.b32 	%r1654, 26432;
	// begin inline asm
	cp.async.cg.shared.global [%r1654], [%rd1662], 16;

	// end inline asm
	add.s64 	%rd1663, %rd10, 26448;
	mov.b32 	%r1655, 26448;
	// begin inline asm
	cp.async.cg.shared.global [%r1655], [%rd1663], 16;

	// end inline asm
	add.s64 	%rd1664, %rd10, 26464;
	mov.b32 	%r1656, 26464;
	// begin inline asm
	cp.async.cg.shared.global [%r1656], [%rd1664], 16;

	// end inline asm
	add.s64 	%rd1665, %rd10, 26480;
	mov.b32 	%r1657, 26480;
	// begin inline asm
	cp.async.cg.shared.global [%r1657], [%rd1665], 16;

	// end inline asm
	add.s64 	%rd1666, %rd10, 26496;
	mov.b32 	%r1658, 26496;
	// begin inline asm
	cp.async.cg.shared.global [%r1658], [%rd1666], 16;

	// end inline asm
	add.s64 	%rd1667, %rd10, 26512;
	mov.b32 	%r1659, 26512;
	// begin inline asm
	cp.async.cg.shared.global [%r1659], [%rd1667], 16;

	// end inline asm
	add.s64 	%rd1668, %rd10, 26528;
	mov.b32 	%r1660, 26528;
	// begin inline asm
	cp.async.cg.shared.global [%r1660], [%rd1668], 16;

	// end inline asm
	add.s64 	%rd1669, %rd10, 26544;
	mov.b32 	%r1661, 26544;
	// begin inline asm
	cp.async.cg.shared.global [%r1661], [%rd1669], 16;

	// end inline asm
	add.s64 	%rd1670, %rd10, 26560;
	mov.b32 	%r1662, 26560;
	// begin inline asm
	cp.async.cg.shared.global [%r1662], [%rd1670], 16;

	// end inline asm
	add.s64 	%rd1671, %rd10, 26576;
	mov.b32 	%r1663, 26576;
	// begin inline asm
	cp.async.cg.shared.global [%r1663], [%rd1671], 16;

	// end inline asm
	add.s64 	%rd1672, %rd10, 26592;
	mov.b32 	%r1664, 26592;
	// begin inline asm
	cp.async.cg.shared.global [%r1664], [%rd1672], 16;

	// end inline asm
	add.s64 	%rd1673, %rd10, 26608;
	mov.b32 	%r1665, 26608;
	// begin inline asm
	cp.async.cg.shared.global [%r1665], [%rd1673], 16;

	// end inline asm
	add.s64 	%rd1674, %rd10, 26624;
	mov.b32 	%r1666, 26624;
	// begin inline asm
	cp.async.cg.shared.global [%r1666], [%rd1674], 16;

	// end inline asm
	add.s64 	%rd1675, %rd10, 26640;
	mov.b32 	%r1667, 26640;
	// begin inline asm
	cp.async.cg.shared.global [%r1667], [%rd1675], 16;

	// end inline asm
	add.s64 	%rd1676, %rd10, 26656;
	mov.b32 	%r1668, 26656;
	// begin inline asm
	cp.async.cg.shared.global [%r1668], [%rd1676], 16;

	// end inline asm
	add.s64 	%rd1677, %rd10, 26672;
	mov.b32 	%r1669, 26672;
	// begin inline asm
	cp.async.cg.shared.global [%r1669], [%rd1677], 16;

	// end inline asm
	add.s64 	%rd1678, %rd10, 26688;
	mov.b32 	%r1670, 26688;
	// begin inline asm
	cp.async.cg.shared.global [%r1670], [%rd1678], 16;

	// end inline asm
	add.s64 	%rd1679, %rd10, 26704;
	mov.b32 	%r1671, 26704;
	// begin inline asm
	cp.async.cg.shared.global [%r1671], [%rd1679], 16;

	// end inline asm
	add.s64 	%rd1680, %rd10, 26720;
	mov.b32 	%r1672, 26720;
	// begin inline asm
	cp.async.cg.shared.global [%r1672], [%rd1680], 16;

	// end inline asm
	add.s64 	%rd1681, %rd10, 26736;
	mov.b32 	%r1673, 26736;
	// begin inline asm
	cp.async.cg.shared.global [%r1673], [%rd1681], 16;

	// end inline asm
	add.s64 	%rd1682, %rd10, 26752;
	mov.b32 	%r1674, 26752;
	// begin inline asm
	cp.async.cg.shared.global [%r1674], [%rd1682], 16;

	// end inline asm
	add.s64 	%rd1683, %rd10, 26768;
	mov.b32 	%r1675, 26768;
	// begin inline asm
	cp.async.cg.shared.global [%r1675], [%rd1683], 16;

	// end inline asm
	add.s64 	%rd1684, %rd10, 26784;
	mov.b32 	%r1676, 26784;
	// begin inline asm
	cp.async.cg.shared.global [%r1676], [%rd1684], 16;

	// end inline asm
	add.s64 	%rd1685, %rd10, 26800;
	mov.b32 	%r1677, 26800;
	// begin inline asm
	cp.async.cg.shared.global [%r1677], [%rd1685], 16;

	// end inline asm
	add.s64 	%rd1686, %rd10, 26816;
	mov.b32 	%r1678, 26816;
	// begin inline asm
	cp.async.cg.shared.global [%r1678], [%rd1686], 16;

	// end inline asm
	add.s64 	%rd1687, %rd10, 26832;
	mov.b32 	%r1679, 26832;
	// begin inline asm
	cp.async.cg.shared.global [%r1679], [%rd1687], 16;

	// end inline asm
	add.s64 	%rd1688, %rd10, 26848;
	mov.b32 	%r1680, 26848;
	// begin inline asm
	cp.async.cg.shared.global [%r1680], [%rd1688], 16;

	// end inline asm
	add.s64 	%rd1689, %rd10, 26864;
	mov.b32 	%r1681, 26864;
	// begin inline asm
	cp.async.cg.shared.global [%r1681], [%rd1689], 16;

	// end inline asm
	add.s64 	%rd1690, %rd10, 26880;
	mov.b32 	%r1682, 26880;
	// begin inline asm
	cp.async.cg.shared.global [%r1682], [%rd1690], 16;

	// end inline asm
	add.s64 	%rd1691, %rd10, 26896;
	mov.b32 	%r1683, 26896;
	// begin inline asm
	cp.async.cg.shared.global [%r1683], [%rd1691], 16;

	// end inline asm
	add.s64 	%rd1692, %rd10, 26912;
	mov.b32 	%r1684, 26912;
	// begin inline asm
	cp.async.cg.shared.global [%r1684], [%rd1692], 16;

	// end inline asm
	add.s64 	%rd1693, %rd10, 26928;
	mov.b32 	%r1685, 26928;
	// begin inline asm
	cp.async.cg.shared.global [%r1685], [%rd1693], 16;

	// end inline asm
	add.s64 	%rd1694, %rd10, 26944;
	mov.b32 	%r1686, 26944;
	// begin inline asm
	cp.async.cg.shared.global [%r1686], [%rd1694], 16;

	// end inline asm
	add.s64 	%rd1695, %rd10, 26960;
	mov.b32 	%r1687, 26960;
	// begin inline asm
	cp.async.cg.shared.global [%r1687], [%rd1695], 16;

	// end inline asm
	add.s64 	%rd1696, %rd10, 26976;
	mov.b32 	%r1688, 26976;
	// begin inline asm
	cp.async.cg.shared.global [%r1688], [%rd1696], 16;

	// end inline asm
	add.s64 	%rd1697, %rd10, 26992;
	mov.b32 	%r1689, 26992;
	// begin inline asm
	cp.async.cg.shared.global [%r1689], [%rd1697], 16;

	// end inline asm
	add.s64 	%rd1698, %rd10, 27008;
	mov.b32 	%r1690, 27008;
	// begin inline asm
	cp.async.cg.shared.global [%r1690], [%rd1698], 16;

	// end inline asm
	add.s64 	%rd1699, %rd10, 27024;
	mov.b32 	%r1691, 27024;
	// begin inline asm
	cp.async.cg.shared.global [%r1691], [%rd1699], 16;

	// end inline asm
	add.s64 	%rd1700, %rd10, 27040;
	mov.b32 	%r1692, 27040;
	// begin inline asm
	cp.async.cg.shared.global [%r1692], [%rd1700], 16;

	// end inline asm
	add.s64 	%rd1701, %rd10, 27056;
	mov.b32 	%r1693, 27056;
	// begin inline asm
	cp.async.cg.shared.global [%r1693], [%rd1701], 16;

	// end inline asm
	add.s64 	%rd1702, %rd10, 27072;
	mov.b32 	%r1694, 27072;
	// begin inline asm
	cp.async.cg.shared.global [%r1694], [%rd1702], 16;

	// end inline asm
	add.s64 	%rd1703, %rd10, 27088;
	mov.b32 	%r1695, 27088;
	// begin inline asm
	cp.async.cg.shared.global [%r1695], [%rd1703], 16;

	// end inline asm
	add.s64 	%rd1704, %rd10, 27104;
	mov.b32 	%r1696, 27104;
	// begin inline asm
	cp.async.cg.shared.global [%r1696], [%rd1704], 16;

	// end inline asm
	add.s64 	%rd1705, %rd10, 27120;
	mov.b32 	%r1697, 27120;
	// begin inline asm
	cp.async.cg.shared.global [%r1697], [%rd1705], 16;

	// end inline asm
	add.s64 	%rd1706, %rd10, 27136;
	mov.b32 	%r1698, 27136;
	// begin inline asm
	cp.async.cg.shared.global [%r1698], [%rd1706], 16;

	// end inline asm
	add.s64 	%rd1707, %rd10, 27152;
	mov.b32 	%r1699, 27152;
	// begin inline asm
	cp.async.cg.shared.global [%r1699], [%rd1707], 16;

	// end inline asm
	add.s64 	%rd1708, %rd10, 27168;
	mov.b32 	%r1700, 27168;
	// begin inline asm
	cp.async.cg.shared.global [%r1700], [%rd1708], 16;

	// end inline asm
	add.s64 	%rd1709, %rd10, 27184;
	mov.b32 	%r1701, 27184;
	// begin inline asm
	cp.async.cg.shared.global [%r1701], [%rd1709], 16;

	// end inline asm
	add.s64 	%rd1710, %rd10, 27200;
	mov.b32 	%r1702, 27200;
	// begin inline asm
	cp.async.cg.shared.global [%r1702], [%rd1710], 16;

	// end inline asm
	add.s64 	%rd1711, %rd10, 27216;
	mov.b32 	%r1703, 27216;
	// begin inline asm
	cp.async.cg.shared.global [%r1703], [%rd1711], 16;

	// end inline asm
	add.s64 	%rd1712, %rd10, 27232;
	mov.b32 	%r1704, 27232;
	// begin inline asm
	cp.async.cg.shared.global [%r1704], [%rd1712], 16;

	// end inline asm
	add.s64 	%rd1713, %rd10, 27248;
	mov.b32 	%r1705, 27248;
	// begin inline asm
	cp.async.cg.shared.global [%r1705], [%rd1713], 16;

	// end inline asm
	add.s64 	%rd1714, %rd10, 27264;
	mov.b32 	%r1706, 27264;
	// begin inline asm
	cp.async.cg.shared.global [%r1706], [%rd1714], 16;

	// end inline asm
	add.s64 	%rd1715, %rd10, 27280;
	mov.b32 	%r1707, 27280;
	// begin inline asm
	cp.async.cg.shared.global [%r1707], [%rd1715], 16;

	// end inline asm
	add.s64 	%rd1716, %rd10, 27296;
	mov.b32 	%r1708, 27296;
	// begin inline asm
	cp.async.cg.shared.global [%r1708], [%rd1716], 16;

	// end inline asm
	add.s64 	%rd1717, %rd10, 27312;
	mov.b32 	%r1709, 27312;
	// begin inline asm
	cp.async.cg.shared.global [%r1709], [%rd1717], 16;

	// end inline asm
	add.s64 	%rd1718, %rd10, 27328;
	mov.b32 	%r1710, 27328;
	// begin inline asm
	cp.async.cg.shared.global [%r1710], [%rd1718], 16;

	// end inline asm
	add.s64 	%rd1719, %rd10, 27344;
	mov.b32 	%r1711, 27344;
	// begin inline asm
	cp.async.cg.shared.global [%r1711], [%rd1719], 16;

	// end inline asm
	add.s64 	%rd1720, %rd10, 27360;
	mov.b32 	%r1712, 27360;
	// begin inline asm
	cp.async.cg.shared.global [%r1712], [%rd1720], 16;

	// end inline asm
	add.s64 	%rd1721, %rd10, 27376;
	mov.b32 	%r1713, 27376;
	// begin inline asm
	cp.async.cg.shared.global [%r1713], [%rd1721], 16;

	// end inline asm
	add.s64 	%rd1722, %rd10, 27392;
	mov.b32 	%r1714, 27392;
	// begin inline asm
	cp.async.cg.shared.global [%r1714], [%rd1722], 16;

	// end inline asm
	add.s64 	%rd1723, %rd10, 27408;
	mov.b32 	%r1715, 27408;
	// begin inline asm
	cp.async.cg.shared.global [%r1715], [%rd1723], 16;

	// end inline asm
	add.s64 	%rd1724, %rd10, 27424;
	mov.b32 	%r1716, 27424;
	// begin inline asm
	cp.async.cg.shared.global [%r1716], [%rd1724], 16;

	// end inline asm
	add.s64 	%rd1725, %rd10, 27440;
	mov.b32 	%r1717, 27440;
	// begin inline asm
	cp.async.cg.shared.global [%r1717], [%rd1725], 16;

	// end inline asm
	add.s64 	%rd1726, %rd10, 27456;
	mov.b32 	%r1718, 27456;
	// begin inline asm
	cp.async.cg.shared.global [%r1718], [%rd1726], 16;

	// end inline asm
	add.s64 	%rd1727, %rd10, 27472;
	mov.b32 	%r1719, 27472;
	// begin inline asm
	cp.async.cg.shared.global [%r1719], [%rd1727], 16;

	// end inline asm
	add.s64 	%rd1728, %rd10, 27488;
	mov.b32 	%r1720, 27488;
	// begin inline asm
	cp.async.cg.shared.global [%r1720], [%rd1728], 16;

	// end inline asm
	add.s64 	%rd1729, %rd10, 27504;
	mov.b32 	%r1721, 27504;
	// begin inline asm
	cp.async.cg.shared.global [%r1721], [%rd1729], 16;

	// end inline asm
	add.s64 	%rd1730, %rd10, 27520;
	mov.b32 	%r1722, 27520;
	// begin inline asm
	cp.async.cg.shared.global [%r1722], [%rd1730], 16;

	// end inline asm
	add.s64 	%rd1731, %rd10, 27536;
	mov.b32 	%r1723, 27536;
	// begin inline asm
	cp.async.cg.shared.global [%r1723], [%rd1731], 16;

	// end inline asm
	add.s64 	%rd1732, %rd10, 27552;
	mov.b32 	%r1724, 27552;
	// begin inline asm
	cp.async.cg.shared.global [%r1724], [%rd1732], 16;

	// end inline asm
	add.s64 	%rd1733, %rd10, 27568;
	mov.b32 	%r1725, 27568;
	// begin inline asm
	cp.async.cg.shared.global [%r1725], [%rd1733], 16;

	// end inline asm
	add.s64 	%rd1734, %rd10, 27584;
	mov.b32 	%r1726, 27584;
	// begin inline asm
	cp.async.cg.shared.global [%r1726], [%rd1734], 16;

	// end inline asm
	add.s64 	%rd1735, %rd10, 27600;
	mov.b32 	%r1727, 27600;
	// begin inline asm
	cp.async.cg.shared.global [%r1727], [%rd1735], 16;

	// end inline asm
	add.s64 	%rd1736, %rd10, 27616;
	mov.b32 	%r1728, 27616;
	// begin inline asm
	cp.async.cg.shared.global [%r1728], [%rd1736], 16;

	// end inline asm
	add.s64 	%rd1737, %rd10, 27632;
	mov.b32 	%r1729, 27632;
	// begin inline asm
	cp.async.cg.shared.global [%r1729], [%rd1737], 16;

	// end inline asm
	add.s64 	%rd1738, %rd10, 27648;
	mov.b32 	%r1730, 27648;
	// begin inline asm
	cp.async.cg.shared.global [%r1730], [%rd1738], 16;

	// end inline asm
	add.s64 	%rd1739, %rd10, 27664;
	mov.b32 	%r1731, 27664;
	// begin inline asm
	cp.async.cg.shared.global [%r1731], [%rd1739], 16;

	// end inline asm
	add.s64 	%rd1740, %rd10, 27680;
	mov.b32 	%r1732, 27680;
	// begin inline asm
	cp.async.cg.shared.global [%r1732], [%rd1740], 16;

	// end inline asm
	add.s64 	%rd1741, %rd10, 27696;
	mov.b32 	%r1733, 27696;
	// begin inline asm
	cp.async.cg.shared.global [%r1733], [%rd1741], 16;

	// end inline asm
	add.s64 	%rd1742, %rd10, 27712;
	mov.b32 	%r1734, 27712;
	// begin inline asm
	cp.async.cg.shared.global [%r1734], [%rd1742], 16;

	// end inline asm
	add.s64 	%rd1743, %rd10, 27728;
	mov.b32 	%r1735, 27728;
	// begin inline asm
	cp.async.cg.shared.global [%r1735], [%rd1743], 16;

	// end inline asm
	add.s64 	%rd1744, %rd10, 27744;
	mov.b32 	%r1736, 27744;
	// begin inline asm
	cp.async.cg.shared.global [%r1736], [%rd1744], 16;

	// end inline asm
	add.s64 	%rd1745, %rd10, 27760;
	mov.b32 	%r1737, 27760;
	// begin inline asm
	cp.async.cg.shared.global [%r1737], [%rd1745], 16;

	// end inline asm
	add.s64 	%rd1746, %rd10, 27776;
	mov.b32 	%r1738, 27776;
	// begin inline asm
	cp.async.cg.shared.global [%r1738], [%rd1746], 16;

	// end inline asm
	add.s64 	%rd1747, %rd10, 27792;
	mov.b32 	%r1739, 27792;
	// begin inline asm
	cp.async.cg.shared.global [%r1739], [%rd1747], 16;

	// end inline asm
	add.s64 	%rd1748, %rd10, 27808;
	mov.b32 	%r1740, 27808;
	// begin inline asm
	cp.async.cg.shared.global [%r1740], [%rd1748], 16;

	// end inline asm
	add.s64 	%rd1749, %rd10, 27824;
	mov.b32 	%r1741, 27824;
	// begin inline asm
	cp.async.cg.shared.global [%r1741], [%rd1749], 16;

	// end inline asm
	add.s64 	%rd1750, %rd10, 27840;
	mov.b32 	%r1742, 27840;
	// begin inline asm
	cp.async.cg.shared.global [%r1742], [%rd1750], 16;

	// end inline asm
	add.s64 	%rd1751, %rd10, 27856;
	mov.b32 	%r1743, 27856;
	// begin inline asm
	cp.async.cg.shared.global [%r1743], [%rd1751], 16;

	// end inline asm
	add.s64 	%rd1752, %rd10, 27872;
	mov.b32 	%r1744, 27872;
	// begin inline asm
	cp.async.cg.shared.global [%r1744], [%rd1752], 16;

	// end inline asm
	add.s64 	%rd1753, %rd10, 27888;
	mov.b32 	%r1745, 27888;
	// begin inline asm
	cp.async.cg.shared.global [%r1745], [%rd1753], 16;

	// end inline asm
	add.s64 	%rd1754, %rd10, 27904;
	mov.b32 	%r1746, 27904;
	// begin inline asm
	cp.async.cg.shared.global [%r1746], [%rd1754], 16;

	// end inline asm
	add.s64 	%rd1755, %rd10, 27920;
	mov.b32 	%r1747, 27920;
	// begin inline asm
	cp.async.cg.shared.global [%r1747], [%rd1755], 16;

	// end inline asm
	add.s64 	%rd1756, %rd10, 27936;
	mov.b32 	%r1748, 27936;
	// begin inline asm
	cp.async.cg.shared.global [%r1748], [%rd1756], 16;

	// end inline asm
	add.s64 	%rd1757, %rd10, 27952;
	mov.b32 	%r1749, 27952;
	// begin inline asm
	cp.async.cg.shared.global [%r1749], [%rd1757], 16;

	// end inline asm
	add.s64 	%rd1758, %rd10, 27968;
	mov.b32 	%r1750, 27968;
	// begin inline asm
	cp.async.cg.shared.global [%r1750], [%rd1758], 16;

	// end inline asm
	add.s64 	%rd1759, %rd10, 27984;
	mov.b32 	%r1751, 27984;
	// begin inline asm
	cp.async.cg.shared.global [%r1751], [%rd1759], 16;

	// end inline asm
	add.s64 	%rd1760, %rd10, 28000;
	mov.b32 	%r1752, 28000;
	// begin inline asm
	cp.async.cg.shared.global [%r1752], [%rd1760], 16;

	// end inline asm
	add.s64 	%rd1761, %rd10, 28016;
	mov.b32 	%r1753, 28016;
	// begin inline asm
	cp.async.cg.shared.global [%r1753], [%rd1761], 16;

	// end inline asm
	add.s64 	%rd1762, %rd10, 28032;
	mov.b32 	%r1754, 28032;
	// begin inline asm
	cp.async.cg.shared.global [%r1754], [%rd1762], 16;

	// end inline asm
	add.s64 	%rd1763, %rd10, 28048;
	mov.b32 	%r1755, 28048;
	// begin inline asm
	cp.async.cg.shared.global [%r1755], [%rd1763], 16;

	// end inline asm
	add.s64 	%rd1764, %rd10, 28064;
	mov.b32 	%r1756, 28064;
	// begin inline asm
	cp.async.cg.shared.global [%r1756], [%rd1764], 16;

	// end inline asm
	add.s64 	%rd1765, %rd10, 28080;
	mov.b32 	%r1757, 28080;
	// begin inline asm
	cp.async.cg.shared.global [%r1757], [%rd1765], 16;

	// end inline asm
	add.s64 	%rd1766, %rd10, 28096;
	mov.b32 	%r1758, 28096;
	// begin inline asm
	cp.async.cg.shared.global [%r1758], [%rd1766], 16;

	// end inline asm
	add.s64 	%rd1767, %rd10, 28112;
	mov.b32 	%r1759, 28112;
	// begin inline asm
	cp.async.cg.shared.global [%r1759], [%rd1767], 16;

	// end inline asm
	add.s64 	%rd1768, %rd10, 28128;
	mov.b32 	%r1760, 28128;
	// begin inline asm
	cp.async.cg.shared.global [%r1760], [%rd1768], 16;

	// end inline asm
	add.s64 	%rd1769, %rd10, 28144;
	mov.b32 	%r1761, 28144;
	// begin inline asm
	cp.async.cg.shared.global [%r1761], [%rd1769], 16;

	// end inline asm
	add.s64 	%rd1770, %rd10, 28160;
	mov.b32 	%r1762, 28160;
	// begin inline asm
	cp.async.cg.shared.global [%r1762], [%rd1770], 16;

	// end inline asm
	add.s64 	%rd1771, %rd10, 28176;
	mov.b32 	%r1763, 28176;
	// begin inline asm
	cp.async.cg.shared.global [%r1763], [%rd1771], 16;

	// end inline asm
	add.s64 	%rd1772, %rd10, 28192;
	mov.b32 	%r1764, 28192;
	// begin inline asm
	cp.async.cg.shared.global [%r1764], [%rd1772], 16;

	// end inline asm
	add.s64 	%rd1773, %rd10, 28208;
	mov.b32 	%r1765, 28208;
	// begin inline asm
	cp.async.cg.shared.global [%r1765], [%rd1773], 16;

	// end inline asm
	add.s64 	%rd1774, %rd10, 28224;
	mov.b32 	%r1766, 28224;
	// begin inline asm
	cp.async.cg.shared.global [%r1766], [%rd1774], 16;

	// end inline asm
	add.s64 	%rd1775, %rd10, 28240;
	mov.b32 	%r1767, 28240;
	// begin inline asm
	cp.async.cg.shared.global [%r1767], [%rd1775], 16;

	// end inline asm
	add.s64 	%rd1776, %rd10, 28256;
	mov.b32 	%r1768, 28256;
	// begin inline asm
	cp.async.cg.shared.global [%r1768], [%rd1776], 16;

	// end inline asm
	add.s64 	%rd1777, %rd10, 28272;
	mov.b32 	%r1769, 28272;
	// begin inline asm
	cp.async.cg.shared.global [%r1769], [%rd1777], 16;

	// end inline asm
	add.s64 	%rd1778, %rd10, 28288;
	mov.b32 	%r1770, 28288;
	// begin inline asm
	cp.async.cg.shared.global [%r1770], [%rd1778], 16;

	// end inline asm
	add.s64 	%rd1779, %rd10, 28304;
	mov.b32 	%r1771, 28304;
	// begin inline asm
	cp.async.cg.shared.global [%r1771], [%rd1779], 16;

	// end inline asm
	add.s64 	%rd1780, %rd10, 28320;
	mov.b32 	%r1772, 28320;
	// begin inline asm
	cp.async.cg.shared.global [%r1772], [%rd1780], 16;

	// end inline asm
	add.s64 	%rd1781, %rd10, 28336;
	mov.b32 	%r1773, 28336;
	// begin inline asm
	cp.async.cg.shared.global [%r1773], [%rd1781], 16;

	// end inline asm
	add.s64 	%rd1782, %rd10, 28352;
	mov.b32 	%r1774, 28352;
	// begin inline asm
	cp.async.cg.shared.global [%r1774], [%rd1782], 16;

	// end inline asm
	add.s64 	%rd1783, %rd10, 28368;
	mov.b32 	%r1775, 28368;
	// begin inline asm
	cp.async.cg.shared.global [%r1775], [%rd1783], 16;

	// end inline asm
	add.s64 	%rd1784, %rd10, 28384;
	mov.b32 	%r1776, 28384;
	// begin inline asm
	cp.async.cg.shared.global [%r1776], [%rd1784], 16;

	// end inline asm
	add.s64 	%rd1785, %rd10, 28400;
	mov.b32 	%r1777, 28400;
	// begin inline asm
	cp.async.cg.shared.global [%r1777], [%rd1785], 16;

	// end inline asm
	add.s64 	%rd1786, %rd10, 28416;
	mov.b32 	%r1778, 28416;
	// begin inline asm
	cp.async.cg.shared.global [%r1778], [%rd1786], 16;

	// end inline asm
	add.s64 	%rd1787, %rd10, 28432;
	mov.b32 	%r1779, 28432;
	// begin inline asm
	cp.async.cg.shared.global [%r1779], [%rd1787], 16;

	// end inline asm
	add.s64 	%rd1788, %rd10, 28448;
	mov.b32 	%r1780, 28448;
	// begin inline asm
	cp.async.cg.shared.global [%r1780], [%rd1788], 16;

	// end inline asm
	add.s64 	%rd1789, %rd10, 28464;
	mov.b32 	%r1781, 28464;
	// begin inline asm
	cp.async.cg.shared.global [%r1781], [%rd1789], 16;

	// end inline asm
	add.s64 	%rd1790, %rd10, 28480;
	mov.b32 	%r1782, 28480;
	// begin inline asm
	cp.async.cg.shared.global [%r1782], [%rd1790], 16;

	// end inline asm
	add.s64 	%rd1791, %rd10, 28496;
	mov.b32 	%r1783, 28496;
	// begin inline asm
	cp.async.cg.shared.global [%r1783], [%rd1791], 16;

	// end inline asm
	add.s64 	%rd1792, %rd10, 28512;
	mov.b32 	%r1784, 28512;
	// begin inline asm
	cp.async.cg.shared.global [%r1784], [%rd1792], 16;

	// end inline asm
	add.s64 	%rd1793, %rd10, 28528;
	mov.b32 	%r1785, 28528;
	// begin inline asm
	cp.async.cg.shared.global [%r1785], [%rd1793], 16;

	// end inline asm
	add.s64 	%rd1794, %rd10, 28544;
	mov.b32 	%r1786, 28544;
	// begin inline asm
	cp.async.cg.shared.global [%r1786], [%rd1794], 16;

	// end inline asm
	add.s64 	%rd1795, %rd10, 28560;
	mov.b32 	%r1787, 28560;
	// begin inline asm
	cp.async.cg.shared.global [%r1787], [%rd1795], 16;

	// end inline asm
	add.s64 	%rd1796, %rd10, 28576;
	mov.b32 	%r1788, 28576;
	// begin inline asm
	cp.async.cg.shared.global [%r1788], [%rd1796], 16;

	// end inline asm
	add.s64 	%rd1797, %rd10, 28592;
	mov.b32 	%r1789, 28592;
	// begin inline asm
	cp.async.cg.shared.global [%r1789], [%rd1797], 16;

	// end inline asm
	add.s64 	%rd1798, %rd10, 28608;
	mov.b32 	%r1790, 28608;
	// begin inline asm
	cp.async.cg.shared.global [%r1790], [%rd1798], 16;

	// end inline asm
	add.s64 	%rd1799, %rd10, 28624;
	mov.b32 	%r1791, 28624;
	// begin inline asm
	cp.async.cg.shared.global [%r1791], [%rd1799], 16;

	// end inline asm
	add.s64 	%rd1800, %rd10, 28640;
	mov.b32 	%r1792, 28640;
	// begin inline asm
	cp.async.cg.shared.global [%r1792], [%rd1800], 16;

	// end inline asm
	add.s64 	%rd1801, %rd10, 28656;
	mov.b32 	%r1793, 28656;
	// begin inline asm
	cp.async.cg.shared.global [%r1793], [%rd1801], 16;

	// end inline asm
	add.s64 	%rd1802, %rd10, 28672;
	mov.b32 	%r1794, 28672;
	// begin inline asm
	cp.async.cg.shared.global [%r1794], [%rd1802], 16;

	// end inline asm
	add.s64 	%rd1803, %rd10, 28688;
	mov.b32 	%r1795, 28688;
	// begin inline asm
	cp.async.cg.shared.global [%r1795], [%rd1803], 16;

	// end inline asm
	add.s64 	%rd1804, %rd10, 28704;
	mov.b32 	%r1796, 28704;
	// begin inline asm
	cp.async.cg.shared.global [%r1796], [%rd1804], 16;

	// end inline asm
	add.s64 	%rd1805, %rd10, 28720;
	mov.b32 	%r1797, 28720;
	// begin inline asm
	cp.async.cg.shared.global [%r1797], [%rd1805], 16;

	// end inline asm
	add.s64 	%rd1806, %rd10, 28736;
	mov.b32 	%r1798, 28736;
	// begin inline asm
	cp.async.cg.shared.global [%r1798], [%rd1806], 16;

	// end inline asm
	add.s64 	%rd1807, %rd10, 28752;
	mov.b32 	%r1799, 28752;
	// begin inline asm
	cp.async.cg.shared.global [%r1799], [%rd1807], 16;

	// end inline asm
	add.s64 	%rd1808, %rd10, 28768;
	mov.b32 	%r1800, 28768;
	// begin inline asm
	cp.async.cg.shared.global [%r1800], [%rd1808], 16;

	// end inline asm
	add.s64 	%rd1809, %rd10, 28784;
	mov.b32 	%r1801, 28784;
	// begin inline asm
	cp.async.cg.shared.global [%r1801], [%rd1809], 16;

	// end inline asm
	add.s64 	%rd1810, %rd10, 28800;
	mov.b32 	%r1802, 28800;
	// begin inline asm
	cp.async.cg.shared.global [%r1802], [%rd1810], 16;

	// end inline asm
	add.s64 	%rd1811, %rd10, 28816;
	mov.b32 	%r1803, 28816;
	// begin inline asm
	cp.async.cg.shared.global [%r1803], [%rd1811], 16;

	// end inline asm
	add.s64 	%rd1812, %rd10, 28832;
	mov.b32 	%r1804, 28832;
	// begin inline asm
	cp.async.cg.shared.global [%r1804], [%rd1812], 16;

	// end inline asm
	add.s64 	%rd1813, %rd10, 28848;
	mov.b32 	%r1805, 28848;
	// begin inline asm
	cp.async.cg.shared.global [%r1805], [%rd1813], 16;

	// end inline asm
	add.s64 	%rd1814, %rd10, 28864;
	mov.b32 	%r1806, 28864;
	// begin inline asm
	cp.async.cg.shared.global [%r1806], [%rd1814], 16;

	// end inline asm
	add.s64 	%rd1815, %rd10, 28880;
	mov.b32 	%r1807, 28880;
	// begin inline asm
	cp.async.cg.shared.global [%r1807], [%rd1815], 16;

	// end inline asm
	add.s64 	%rd1816, %rd10, 28896;
	mov.b32 	%r1808, 28896;
	// begin inline asm
	cp.async.cg.shared.global [%r1808], [%rd1816], 16;

	// end inline asm
	add.s64 	%rd1817, %rd10, 28912;
	mov.b32 	%r1809, 28912;
	// begin inline asm
	cp.async.cg.shared.global [%r1809], [%rd1817], 16;

	// end inline asm
	add.s64 	%rd1818, %rd10, 28928;
	mov.b32 	%r1810, 28928;
	// begin inline asm
	cp.async.cg.shared.global [%r1810], [%rd1818], 16;

	// end inline asm
	add.s64 	%rd1819, %rd10, 28944;
	mov.b32 	%r1811, 28944;
	// begin inline asm
	cp.async.cg.shared.global [%r1811], [%rd1819], 16;

	// end inline asm
	add.s64 	%rd1820, %rd10, 28960;
	mov.b32 	%r1812, 28960;
	// begin inline asm
	cp.async.cg.shared.global [%r1812], [%rd1820], 16;

	// end inline asm
	add.s64 	%rd1821, %rd10, 28976;
	mov.b32 	%r1813, 28976;
	// begin inline asm
	cp.async.cg.shared.global [%r1813], [%rd1821], 16;

	// end inline asm
	add.s64 	%rd1822, %rd10, 28992;
	mov.b32 	%r1814, 28992;
	// begin inline asm
	cp.async.cg.shared.global [%r1814], [%rd1822], 16;

	// end inline asm
	add.s64 	%rd1823, %rd10, 29008;
	mov.b32 	%r1815, 29008;
	// begin inline asm
	cp.async.cg.shared.global [%r1815], [%rd1823], 16;

	// end inline asm
	add.s64 	%rd1824, %rd10, 29024;
	mov.b32 	%r1816, 29024;
	// begin inline asm
	cp.async.cg.shared.global [%r1816], [%rd1824], 16;

	// end inline asm
	add.s64 	%rd1825, %rd10, 29040;
	mov.b32 	%r1817, 29040;
	// begin inline asm
	cp.async.cg.shared.global [%r1817], [%rd1825], 16;

	// end inline asm
	add.s64 	%rd1826, %rd10, 29056;
	mov.b32 	%r1818, 29056;
	// begin inline asm
	cp.async.cg.shared.global [%r1818], [%rd1826], 16;

	// end inline asm
	add.s64 	%rd1827, %rd10, 29072;
	mov.b32 	%r1819, 29072;
	// begin inline asm
	cp.async.cg.shared.global [%r1819], [%rd1827], 16;

	// end inline asm
	add.s64 	%rd1828, %rd10, 29088;
	mov.b32 	%r1820, 29088;
	// begin inline asm
	cp.async.cg.shared.global [%r1820], [%rd1828], 16;

	// end inline asm
	add.s64 	%rd1829, %rd10, 29104;
	mov.b32 	%r1821, 29104;
	// begin inline asm
	cp.async.cg.shared.global [%r1821], [%rd1829], 16;

	// end inline asm
	add.s64 	%rd1830, %rd10, 29120;
	mov.b32 	%r1822, 29120;
	// begin inline asm
	cp.async.cg.shared.global [%r1822], [%rd1830], 16;

	// end inline asm
	add.s64 	%rd1831, %rd10, 29136;
	mov.b32 	%r1823, 29136;
	// begin inline asm
	cp.async.cg.shared.global [%r1823], [%rd1831], 16;

	// end inline asm
	add.s64 	%rd1832, %rd10, 29152;
	mov.b32 	%r1824, 29152;
	// begin inline asm
	cp.async.cg.shared.global [%r1824], [%rd1832], 16;

	// end inline asm
	add.s64 	%rd1833, %rd10, 29168;
	mov.b32 	%r1825, 29168;
	// begin inline asm
	cp.async.cg.shared.global [%r1825], [%rd1833], 16;

	// end inline asm
	add.s64 	%rd1834, %rd10, 29184;
	mov.b32 	%r1826, 29184;
	// begin inline asm
	cp.async.cg.shared.global [%r1826], [%rd1834], 16;

	// end inline asm
	add.s64 	%rd1835, %rd10, 29200;
	mov.b32 	%r1827, 29200;
	// begin inline asm
	cp.async.cg.shared.global [%r1827], [%rd1835], 16;

	// end inline asm
	add.s64 	%rd1836, %rd10, 29216;
	mov.b32 	%r1828, 29216;
	// begin inline asm
	cp.async.cg.shared.global [%r1828], [%rd1836], 16;

	// end inline asm
	add.s64 	%rd1837, %rd10, 29232;
	mov.b32 	%r1829, 29232;
	// begin inline asm
	cp.async.cg.shared.global [%r1829], [%rd1837], 16;

	// end inline asm
	add.s64 	%rd1838, %rd10, 29248;
	mov.b32 	%r1830, 29248;
	// begin inline asm
	cp.async.cg.shared.global [%r1830], [%rd1838], 16;

	// end inline asm
	add.s64 	%rd1839, %rd10, 29264;
	mov.b32 	%r1831, 29264;
	// begin inline asm
	cp.async.cg.shared.global [%r1831], [%rd1839], 16;

	// end inline asm
	add.s64 	%rd1840, %rd10, 29280;
	mov.b32 	%r1832, 29280;
	// begin inline asm
	cp.async.cg.shared.global [%r1832], [%rd1840], 16;

	// end inline asm
	add.s64 	%rd1841, %rd10, 29296;
	mov.b32 	%r1833, 29296;
	// begin inline asm
	cp.async.cg.shared.global [%r1833], [%rd1841], 16;

	// end inline asm
	add.s64 	%rd1842, %rd10, 29312;
	mov.b32 	%r1834, 29312;
	// begin inline asm
	cp.async.cg.shared.global [%r1834], [%rd1842], 16;

	// end inline asm
	add.s64 	%rd1843, %rd10, 29328;
	mov.b32 	%r1835, 29328;
	// begin inline asm
	cp.async.cg.shared.global [%r1835], [%rd1843], 16;

	// end inline asm
	add.s64 	%rd1844, %rd10, 29344;
	mov.b32 	%r1836, 29344;
	// begin inline asm
	cp.async.cg.shared.global [%r1836], [%rd1844], 16;

	// end inline asm
	add.s64 	%rd1845, %rd10, 29360;
	mov.b32 	%r1837, 29360;
	// begin inline asm
	cp.async.cg.shared.global [%r1837], [%rd1845], 16;

	// end inline asm
	add.s64 	%rd1846, %rd10, 29376;
	mov.b32 	%r1838, 29376;
	// begin inline asm
	cp.async.cg.shared.global [%r1838], [%rd1846], 16;

	// end inline asm
	add.s64 	%rd1847, %rd10, 29392;
	mov.b32 	%r1839, 29392;
	// begin inline asm
	cp.async.cg.shared.global [%r1839], [%rd1847], 16;

	// end inline asm
	add.s64 	%rd1848, %rd10, 29408;
	mov.b32 	%r1840, 29408;
	// begin inline asm
	cp.async.cg.shared.global [%r1840], [%rd1848], 16;

	// end inline asm
	add.s64 	%rd1849, %rd10, 29424;
	mov.b32 	%r1841, 29424;
	// begin inline asm
	cp.async.cg.shared.global [%r1841], [%rd1849], 16;

	// end inline asm
	add.s64 	%rd1850, %rd10, 29440;
	mov.b32 	%r1842, 29440;
	// begin inline asm
	cp.async.cg.shared.global [%r1842], [%rd1850], 16;

	// end inline asm
	add.s64 	%rd1851, %rd10, 29456;
	mov.b32 	%r1843, 29456;
	// begin inline asm
	cp.async.cg.shared.global [%r1843], [%rd1851], 16;

	// end inline asm
	add.s64 	%rd1852, %rd10, 29472;
	mov.b32 	%r1844, 29472;
	// begin inline asm
	cp.async.cg.shared.global [%r1844], [%rd1852], 16;

	// end inline asm
	add.s64 	%rd1853, %rd10, 29488;
	mov.b32 	%r1845, 29488;
	// begin inline asm
	cp.async.cg.shared.global [%r1845], [%rd1853], 16;

	// end inline asm
	add.s64 	%rd1854, %rd10, 29504;
	mov.b32 	%r1846, 29504;
	// begin inline asm
	cp.async.cg.shared.global [%r1846], [%rd1854], 16;

	// end inline asm
	add.s64 	%rd1855, %rd10, 29520;
	mov.b32 	%r1847, 29520;
	// begin inline asm
	cp.async.cg.shared.global [%r1847], [%rd1855], 16;

	// end inline asm
	add.s64 	%rd1856, %rd10, 29536;
	mov.b32 	%r1848, 29536;
	// begin inline asm
	cp.async.cg.shared.global [%r1848], [%rd1856], 16;

	// end inline asm
	add.s64 	%rd1857, %rd10, 29552;
	mov.b32 	%r1849, 29552;
	// begin inline asm
	cp.async.cg.shared.global [%r1849], [%rd1857], 16;

	// end inline asm
	add.s64 	%rd1858, %rd10, 29568;
	mov.b32 	%r1850, 29568;
	// begin inline asm
	cp.async.cg.shared.global [%r1850], [%rd1858], 16;

	// end inline asm
	add.s64 	%rd1859, %rd10, 29584;
	mov.b32 	%r1851, 29584;
	// begin inline asm
	cp.async.cg.shared.global [%r1851], [%rd1859], 16;

	// end inline asm
	add.s64 	%rd1860, %rd10, 29600;
	mov.b32 	%r1852, 29600;
	// begin inline asm
	cp.async.cg.shared.global [%r1852], [%rd1860], 16;

	// end inline asm
	add.s64 	%rd1861, %rd10, 29616;
	mov.b32 	%r1853, 29616;
	// begin inline asm
	cp.async.cg.shared.global [%r1853], [%rd1861], 16;

	// end inline asm
	add.s64 	%rd1862, %rd10, 29632;
	mov.b32 	%r1854, 29632;
	// begin inline asm
	cp.async.cg.shared.global [%r1854], [%rd1862], 16;

	// end inline asm
	add.s64 	%rd1863, %rd10, 29648;
	mov.b32 	%r1855, 29648;
	// begin inline asm
	cp.async.cg.shared.global [%r1855], [%rd1863], 16;

	// end inline asm
	add.s64 	%rd1864, %rd10, 29664;
	mov.b32 	%r1856, 29664;
	// begin inline asm
	cp.async.cg.shared.global [%r1856], [%rd1864], 16;

	// end inline asm
	add.s64 	%rd1865, %rd10, 29680;
	mov.b32 	%r1857, 29680;
	// begin inline asm
	cp.async.cg.shared.global [%r1857], [%rd1865], 16;

	// end inline asm
	add.s64 	%rd1866, %rd10, 29696;
	mov.b32 	%r1858, 29696;
	// begin inline asm
	cp.async.cg.shared.global [%r1858], [%rd1866], 16;

	// end inline asm
	add.s64 	%rd1867, %rd10, 29712;
	mov.b32 	%r1859, 29712;
	// begin inline asm
	cp.async.cg.shared.global [%r1859], [%rd1867], 16;

	// end inline asm
	add.s64 	%rd1868, %rd10, 29728;
	mov.b32 	%r1860, 29728;
	// begin inline asm
	cp.async.cg.shared.global [%r1860], [%rd1868], 16;

	// end inline asm
	add.s64 	%rd1869, %rd10, 29744;
	mov.b32 	%r1861, 29744;
	// begin inline asm
	cp.async.cg.shared.global [%r1861], [%rd1869], 16;

	// end inline asm
	add.s64 	%rd1870, %rd10, 29760;
	mov.b32 	%r1862, 29760;
	// begin inline asm
	cp.async.cg.shared.global [%r1862], [%rd1870], 16;

	// end inline asm
	add.s64 	%rd1871, %rd10, 29776;
	mov.b32 	%r1863, 29776;
	// begin inline asm
	cp.async.cg.shared.global [%r1863], [%rd1871], 16;

	// end inline asm
	add.s64 	%rd1872, %rd10, 29792;
	mov.b32 	%r1864, 29792;
	// begin inline asm
	cp.async.cg.shared.global [%r1864], [%rd1872], 16;

	// end inline asm
	add.s64 	%rd1873, %rd10, 29808;
	mov.b32 	%r1865, 29808;
	// begin inline asm
	cp.async.cg.shared.global [%r1865], [%rd1873], 16;

	// end inline asm
	add.s64 	%rd1874, %rd10, 29824;
	mov.b32 	%r1866, 29824;
	// begin inline asm
	cp.async.cg.shared.global [%r1866], [%rd1874], 16;

	// end inline asm
	add.s64 	%rd1875, %rd10, 29840;
	mov.b32 	%r1867, 29840;
	// begin inline asm
	cp.async.cg.shared.global [%r1867], [%rd1875], 16;

	// end inline asm
	add.s64 	%rd1876, %rd10, 29856;
	mov.b32 	%r1868, 29856;
	// begin inline asm
	cp.async.cg.shared.global [%r1868], [%rd1876], 16;

	// end inline asm
	add.s64 	%rd1877, %rd10, 29872;
	mov.b32 	%r1869, 29872;
	// begin inline asm
	cp.async.cg.shared.global [%r1869], [%rd1877], 16;

	// end inline asm
	add.s64 	%rd1878, %rd10, 29888;
	mov.b32 	%r1870, 29888;
	// begin inline asm
	cp.async.cg.shared.global [%r1870], [%rd1878], 16;

	// end inline asm
	add.s64 	%rd1879, %rd10, 29904;
	mov.b32 	%r1871, 29904;
	// begin inline asm
	cp.async.cg.shared.global [%r1871], [%rd1879], 16;

	// end inline asm
	add.s64 	%rd1880, %rd10, 29920;
	mov.b32 	%r1872, 29920;
	// begin inline asm
	cp.async.cg.shared.global [%r1872], [%rd1880], 16;

	// end inline asm
	add.s64 	%rd1881, %rd10, 29936;
	mov.b32 	%r1873, 29936;
	// begin inline asm
	cp.async.cg.shared.global [%r1873], [%rd1881], 16;

	// end inline asm
	add.s64 	%rd1882, %rd10, 29952;
	mov.b32 	%r1874, 29952;
	// begin inline asm
	cp.async.cg.shared.global [%r1874], [%rd1882], 16;

	// end inline asm
	add.s64 	%rd1883, %rd10, 29968;
	mov.b32 	%r1875, 29968;
	// begin inline asm
	cp.async.cg.shared.global [%r1875], [%rd1883], 16;

	// end inline asm
	add.s64 	%rd1884, %rd10, 29984;
	mov.b32 	%r1876, 29984;
	// begin inline asm
	cp.async.cg.shared.global [%r1876], [%rd1884], 16;

	// end inline asm
	add.s64 	%rd1885, %rd10, 30000;
	mov.b32 	%r1877, 30000;
	// begin inline asm
	cp.async.cg.shared.global [%r1877], [%rd1885], 16;

	// end inline asm
	add.s64 	%rd1886, %rd10, 30016;
	mov.b32 	%r1878, 30016;
	// begin inline asm
	cp.async.cg.shared.global [%r1878], [%rd1886], 16;

	// end inline asm
	add.s64 	%rd1887, %rd10, 30032;
	mov.b32 	%r1879, 30032;
	// begin inline asm
	cp.async.cg.shared.global [%r1879], [%rd1887], 16;

	// end inline asm
	add.s64 	%rd1888, %rd10, 30048;
	mov.b32 	%r1880, 30048;
	// begin inline asm
	cp.async.cg.shared.global [%r1880], [%rd1888], 16;

	// end inline asm
	add.s64 	%rd1889, %rd10, 30064;
	mov.b32 	%r1881, 30064;
	// begin inline asm
	cp.async.cg.shared.global [%r1881], [%rd1889], 16;

	// end inline asm
	add.s64 	%rd1890, %rd10, 30080;
	mov.b32 	%r1882, 30080;
	// begin inline asm
	cp.async.cg.shared.global [%r1882], [%rd1890], 16;

	// end inline asm
	add.s64 	%rd1891, %rd10, 30096;
	mov.b32 	%r1883, 30096;
	// begin inline asm
	cp.async.cg.shared.global [%r1883], [%rd1891], 16;

	// end inline asm
	add.s64 	%rd1892, %rd10, 30112;
	mov.b32 	%r1884, 30112;
	// begin inline asm
	cp.async.cg.shared.global [%r1884], [%rd1892], 16;

	// end inline asm
	add.s64 	%rd1893, %rd10, 30128;
	mov.b32 	%r1885, 30128;
	// begin inline asm
	cp.async.cg.shared.global [%r1885], [%rd1893], 16;

	// end inline asm
	add.s64 	%rd1894, %rd10, 30144;
	mov.b32 	%r1886, 30144;
	// begin inline asm
	cp.async.cg.shared.global [%r1886], [%rd1894], 16;

	// end inline asm
	add.s64 	%rd1895, %rd10, 30160;
	mov.b32 	%r1887, 30160;
	// begin inline asm
	cp.async.cg.shared.global [%r1887], [%rd1895], 16;

	// end inline asm
	add.s64 	%rd1896, %rd10, 30176;
	mov.b32 	%r1888, 30176;
	// begin inline asm
	cp.async.cg.shared.global [%r1888], [%rd1896], 16;

	// end inline asm
	add.s64 	%rd1897, %rd10, 30192;
	mov.b32 	%r1889, 30192;
	// begin inline asm
	cp.async.cg.shared.global [%r1889], [%rd1897], 16;

	// end inline asm
	add.s64 	%rd1898, %rd10, 30208;
	mov.b32 	%r1890, 30208;
	// begin inline asm
	cp.async.cg.shared.global [%r1890], [%rd1898], 16;

	// end inline asm
	add.s64 	%rd1899, %rd10, 30224;
	mov.b32 	%r1891, 30224;
	// begin inline asm
	cp.async.cg.shared.global [%r1891], [%rd1899], 16;

	// end inline asm
	add.s64 	%rd1900, %rd10, 30240;
	mov.b32 	%r1892, 30240;
	// begin inline asm
	cp.async.cg.shared.global [%r1892], [%rd1900], 16;

	// end inline asm
	add.s64 	%rd1901, %rd10, 30256;
	mov.b32 	%r1893, 30256;
	// begin inline asm
	cp.async.cg.shared.global [%r1893], [%rd1901], 16;

	// end inline asm
	add.s64 	%rd1902, %rd10, 30272;
	mov.b32 	%r1894, 30272;
	// begin inline asm
	cp.async.cg.shared.global [%r1894], [%rd1902], 16;

	// end inline asm
	add.s64 	%rd1903, %rd10, 30288;
	mov.b32 	%r1895, 30288;
	// begin inline asm
	cp.async.cg.shared.global [%r1895], [%rd1903], 16;

	// end inline asm
	add.s64 	%rd1904, %rd10, 30304;
	mov.b32 	%r1896, 30304;
	// begin inline asm
	cp.async.cg.shared.global [%r1896], [%rd1904], 16;

	// end inline asm
	add.s64 	%rd1905, %rd10, 30320;
	mov.b32 	%r1897, 30320;
	// begin inline asm
	cp.async.cg.shared.global [%r1897], [%rd1905], 16;

	// end inline asm
	add.s64 	%rd1906, %rd10, 30336;
	mov.b32 	%r1898, 30336;
	// begin inline asm
	cp.async.cg.shared.global [%r1898], [%rd1906], 16;

	// end inline asm
	add.s64 	%rd1907, %rd10, 30352;
	mov.b32 	%r1899, 30352;
	// begin inline asm
	cp.async.cg.shared.global [%r1899], [%rd1907], 16;

	// end inline asm
	add.s64 	%rd1908, %rd10, 30368;
	mov.b32 	%r1900, 30368;
	// begin inline asm
	cp.async.cg.shared.global [%r1900], [%rd1908], 16;

	// end inline asm
	add.s64 	%rd1909, %rd10, 30384;
	mov.b32 	%r1901, 30384;
	// begin inline asm
	cp.async.cg.shared.global [%r1901], [%rd1909], 16;

	// end inline asm
	add.s64 	%rd1910, %rd10, 30400;
	mov.b32 	%r1902, 30400;
	// begin inline asm
	cp.async.cg.shared.global [%r1902], [%rd1910], 16;

	// end inline asm
	add.s64 	%rd1911, %rd10, 30416;
	mov.b32 	%r1903, 30416;
	// begin inline asm
	cp.async.cg.shared.global [%r1903], [%rd1911], 16;

	// end inline asm
	add.s64 	%rd1912, %rd10, 30432;
	mov.b32 	%r1904, 30432;
	// begin inline asm
	cp.async.cg.shared.global [%r1904], [%rd1912], 16;

	// end inline asm
	add.s64 	%rd1913, %rd10, 30448;
	mov.b32 	%r1905, 30448;
	// begin inline asm
	cp.async.cg.shared.global [%r1905], [%rd1913], 16;

	// end inline asm
	add.s64 	%rd1914, %rd10, 30464;
	mov.b32 	%r1906, 30464;
	// begin inline asm
	cp.async.cg.shared.global [%r1906], [%rd1914], 16;

	// end inline asm
	add.s64 	%rd1915, %rd10, 30480;
	mov.b32 	%r1907, 30480;
	// begin inline asm
	cp.async.cg.shared.global [%r1907], [%rd1915], 16;

	// end inline asm
	add.s64 	%rd1916, %rd10, 30496;
	mov.b32 	%r1908, 30496;
	// begin inline asm
	cp.async.cg.shared.global [%r1908], [%rd1916], 16;

	// end inline asm
	add.s64 	%rd1917, %rd10, 30512;
	mov.b32 	%r1909, 30512;
	// begin inline asm
	cp.async.cg.shared.global [%r1909], [%rd1917], 16;

	// end inline asm
	add.s64 	%rd1918, %rd10, 30528;
	mov.b32 	%r1910, 30528;
	// begin inline asm
	cp.async.cg.shared.global [%r1910], [%rd1918], 16;

	// end inline asm
	add.s64 	%rd1919, %rd10, 30544;
	mov.b32 	%r1911, 30544;
	// begin inline asm
	cp.async.cg.shared.global [%r1911], [%rd1919], 16;

	// end inline asm
	add.s64 	%rd1920, %rd10, 30560;
	mov.b32 	%r1912, 30560;
	// begin inline asm
	cp.async.cg.shared.global [%r1912], [%rd1920], 16;

	// end inline asm
	add.s64 	%rd1921, %rd10, 30576;
	mov.b32 	%r1913, 30576;
	// begin inline asm
	cp.async.cg.shared.global [%r1913], [%rd1921], 16;

	// end inline asm
	add.s64 	%rd1922, %rd10, 30592;
	mov.b32 	%r1914, 30592;
	// begin inline asm
	cp.async.cg.shared.global [%r1914], [%rd1922], 16;

	// end inline asm
	add.s64 	%rd1923, %rd10, 30608;
	mov.b32 	%r1915, 30608;
	// begin inline asm
	cp.async.cg.shared.global [%r1915], [%rd1923], 16;

	// end inline asm
	add.s64 	%rd1924, %rd10, 30624;
	mov.b32 	%r1916, 30624;
	// begin inline asm
	cp.async.cg.shared.global [%r1916], [%rd1924], 16;

	// end inline asm
	add.s64 	%rd1925, %rd10, 30640;
	mov.b32 	%r1917, 30640;
	// begin inline asm
	cp.async.cg.shared.global [%r1917], [%rd1925], 16;

	// end inline asm
	add.s64 	%rd1926, %rd10, 30656;
	mov.b32 	%r1918, 30656;
	// begin inline asm
	cp.async.cg.shared.global [%r1918], [%rd1926], 16;

	// end inline asm
	add.s64 	%rd1927, %rd10, 30672;
	mov.b32 	%r1919, 30672;
	// begin inline asm
	cp.async.cg.shared.global [%r1919], [%rd1927], 16;

	// end inline asm
	add.s64 	%rd1928, %rd10, 30688;
	mov.b32 	%r1920, 30688;
	// begin inline asm
	cp.async.cg.shared.global [%r1920], [%rd1928], 16;

	// end inline asm
	add.s64 	%rd1929, %rd10, 30704;
	mov.b32 	%r1921, 30704;
	// begin inline asm
	cp.async.cg.shared.global [%r1921], [%rd1929], 16;

	// end inline asm
	add.s64 	%rd1930, %rd10, 30720;
	mov.b32 	%r1922, 30720;
	// begin inline asm
	cp.async.cg.shared.global [%r1922], [%rd1930], 16;

	// end inline asm
	add.s64 	%rd1931, %rd10, 30736;
	mov.b32 	%r1923, 30736;
	// begin inline asm
	cp.async.cg.shared.global [%r1923], [%rd1931], 16;

	// end inline asm
	add.s64 	%rd1932, %rd10, 30752;
	mov.b32 	%r1924, 30752;
	// begin inline asm
	cp.async.cg.shared.global [%r1924], [%rd1932], 16;

	// end inline asm
	add.s64 	%rd1933, %rd10, 30768;
	mov.b32 	%r1925, 30768;
	// begin inline asm
	cp.async.cg.shared.global [%r1925], [%rd1933], 16;

	// end inline asm
	add.s64 	%rd1934, %rd10, 30784;
	mov.b32 	%r1926, 30784;
	// begin inline asm
	cp.async.cg.shared.global [%r1926], [%rd1934], 16;

	// end inline asm
	add.s64 	%rd1935, %rd10, 30800;
	mov.b32 	%r1927, 30800;
	// begin inline asm
	cp.async.cg.shared.global [%r1927], [%rd1935], 16;

	// end inline asm
	add.s64 	%rd1936, %rd10, 30816;
	mov.b32 	%r1928, 30816;
	// begin inline asm
	cp.async.cg.shared.global [%r1928], [%rd1936], 16;

	// end inline asm
	add.s64 	%rd1937, %rd10, 30832;
	mov.b32 	%r1929, 30832;
	// begin inline asm
	cp.async.cg.shared.global [%r1929], [%rd1937], 16;

	// end inline asm
	add.s64 	%rd1938, %rd10, 30848;
	mov.b32 	%r1930, 30848;
	// begin inline asm
	cp.async.cg.shared.global [%r1930], [%rd1938], 16;

	// end inline asm
	add.s64 	%rd1939, %rd10, 30864;
	mov.b32 	%r1931, 30864;
	// begin inline asm
	cp.async.cg.shared.global [%r1931], [%rd1939], 16;

	// end inline asm
	add.s64 	%rd1940, %rd10, 30880;
	mov.b32 	%r1932, 30880;
	// begin inline asm
	cp.async.cg.shared.global [%r1932], [%rd1940], 16;

	// end inline asm
	add.s64 	%rd1941, %rd10, 30896;
	mov.b32 	%r1933, 30896;
	// begin inline asm
	cp.async.cg.shared.global [%r1933], [%rd1941], 16;

	// end inline asm
	add.s64 	%rd1942, %rd10, 30912;
	mov.b32 	%r1934, 30912;
	// begin inline asm
	cp.async.cg.shared.global [%r1934], [%rd1942], 16;

	// end inline asm
	add.s64 	%rd1943, %rd10, 30928;
	mov.b32 	%r1935, 30928;
	// begin inline asm
	cp.async.cg.shared.global [%r1935], [%rd1943], 16;

	// end inline asm
	add.s64 	%rd1944, %rd10, 30944;
	mov.b32 	%r1936, 30944;
	// begin inline asm
	cp.async.cg.shared.global [%r1936], [%rd1944], 16;

	// end inline asm
	add.s64 	%rd1945, %rd10, 30960;
	mov.b32 	%r1937, 30960;
	// begin inline asm
	cp.async.cg.shared.global [%r1937], [%rd1945], 16;

	// end inline asm
	add.s64 	%rd1946, %rd10, 30976;
	mov.b32 	%r1938, 30976;
	// begin inline asm
	cp.async.cg.shared.global [%r1938], [%rd1946], 16;

	// end inline asm
	add.s64 	%rd1947, %rd10, 30992;
	mov.b32 	%r1939, 30992;
	// begin inline asm
	cp.async.cg.shared.global [%r1939], [%rd1947], 16;

	// end inline asm
	add.s64 	%rd1948, %rd10, 31008;
	mov.b32 	%r1940, 31008;
	// begin inline asm
	cp.async.cg.shared.global [%r1940], [%rd1948], 16;

	// end inline asm
	add.s64 	%rd1949, %rd10, 31024;
	mov.b32 	%r1941, 31024;
	// begin inline asm
	cp.async.cg.shared.global [%r1941], [%rd1949], 16;

	// end inline asm
	add.s64 	%rd1950, %rd10, 31040;
	mov.b32 	%r1942, 31040;
	// begin inline asm
	cp.async.cg.shared.global [%r1942], [%rd1950], 16;

	// end inline asm
	add.s64 	%rd1951, %rd10, 31056;
	mov.b32 	%r1943, 31056;
	// begin inline asm
	cp.async.cg.shared.global [%r1943], [%rd1951], 16;

	// end inline asm
	add.s64 	%rd1952, %rd10, 31072;
	mov.b32 	%r1944, 31072;
	// begin inline asm
	cp.async.cg.shared.global [%r1944], [%rd1952], 16;

	// end inline asm
	add.s64 	%rd1953, %rd10, 31088;
	mov.b32 	%r1945, 31088;
	// begin inline asm
	cp.async.cg.shared.global [%r1945], [%rd1953], 16;

	// end inline asm
	add.s64 	%rd1954, %rd10, 31104;
	mov.b32 	%r1946, 31104;
	// begin inline asm
	cp.async.cg.shared.global [%r1946], [%rd1954], 16;

	// end inline asm
	add.s64 	%rd1955, %rd10, 31120;
	mov.b32 	%r1947, 31120;
	// begin inline asm
	cp.async.cg.shared.global [%r1947], [%rd1955], 16;

	// end inline asm
	add.s64 	%rd1956, %rd10, 31136;
	mov.b32 	%r1948, 31136;
	// begin inline asm
	cp.async.cg.shared.global [%r1948], [%rd1956], 16;

	// end inline asm
	add.s64 	%rd1957, %rd10, 31152;
	mov.b32 	%r1949, 31152;
	// begin inline asm
	cp.async.cg.shared.global [%r1949], [%rd1957], 16;

	// end inline asm
	add.s64 	%rd1958, %rd10, 31168;
	mov.b32 	%r1950, 31168;
	// begin inline asm
	cp.async.cg.shared.global [%r1950], [%rd1958], 16;

	// end inline asm
	add.s64 	%rd1959, %rd10, 31184;
	mov.b32 	%r1951, 31184;
	// begin inline asm
	cp.async.cg.shared.global [%r1951], [%rd1959], 16;

	// end inline asm
	add.s64 	%rd1960, %rd10, 31200;
	mov.b32 	%r1952, 31200;
	// begin inline asm
	cp.async.cg.shared.global [%r1952], [%rd1960], 16;

	// end inline asm
	add.s64 	%rd1961, %rd10, 31216;
	mov.b32 	%r1953, 31216;
	// begin inline asm
	cp.async.cg.shared.global [%r1953], [%rd1961], 16;

	// end inline asm
	add.s64 	%rd1962, %rd10, 31232;
	mov.b32 	%r1954, 31232;
	// begin inline asm
	cp.async.cg.shared.global [%r1954], [%rd1962], 16;

	// end inline asm
	add.s64 	%rd1963, %rd10, 31248;
	mov.b32 	%r1955, 31248;
	// begin inline asm
	cp.async.cg.shared.global [%r1955], [%rd1963], 16;

	// end inline asm
	add.s64 	%rd1964, %rd10, 31264;
	mov.b32 	%r1956, 31264;
	// begin inline asm
	cp.async.cg.shared.global [%r1956], [%rd1964], 16;

	// end inline asm
	add.s64 	%rd1965, %rd10, 31280;
	mov.b32 	%r1957, 31280;
	// begin inline asm
	cp.async.cg.shared.global [%r1957], [%rd1965], 16;

	// end inline asm
	add.s64 	%rd1966, %rd10, 31296;
	mov.b32 	%r1958, 31296;
	// begin inline asm
	cp.async.cg.shared.global [%r1958], [%rd1966], 16;

	// end inline asm
	add.s64 	%rd1967, %rd10, 31312;
	mov.b32 	%r1959, 31312;
	// begin inline asm
	cp.async.cg.shared.global [%r1959], [%rd1967], 16;

	// end inline asm
	add.s64 	%rd1968, %rd10, 31328;
	mov.b32 	%r1960, 31328;
	// begin inline asm
	cp.async.cg.shared.global [%r1960], [%rd1968], 16;

	// end inline asm
	add.s64 	%rd1969, %rd10, 31344;
	mov.b32 	%r1961, 31344;
	// begin inline asm
	cp.async.cg.shared.global [%r1961], [%rd1969], 16;

	// end inline asm
	add.s64 	%rd1970, %rd10, 31360;
	mov.b32 	%r1962, 31360;
	// begin inline asm
	cp.async.cg.shared.global [%r1962], [%rd1970], 16;

	// end inline asm
	add.s64 	%rd1971, %rd10, 31376;
	mov.b32 	%r1963, 31376;
	// begin inline asm
	cp.async.cg.shared.global [%r1963], [%rd1971], 16;

	// end inline asm
	add.s64 	%rd1972, %rd10, 31392;
	mov.b32 	%r1964, 31392;
	// begin inline asm
	cp.async.cg.shared.global [%r1964], [%rd1972], 16;

	// end inline asm
	add.s64 	%rd1973, %rd10, 31408;
	mov.b32 	%r1965, 31408;
	// begin inline asm
	cp.async.cg.shared.global [%r1965], [%rd1973], 16;

	// end inline asm
	add.s64 	%rd1974, %rd10, 31424;
	mov.b32 	%r1966, 31424;
	// begin inline asm
	cp.async.cg.shared.global [%r1966], [%rd1974], 16;

	// end inline asm
	add.s64 	%rd1975, %rd10, 31440;
	mov.b32 	%r1967, 31440;
	// begin inline asm
	cp.async.cg.shared.global [%r1967], [%rd1975], 16;

	// end inline asm
	add.s64 	%rd1976, %rd10, 31456;
	mov.b32 	%r1968, 31456;
	// begin inline asm
	cp.async.cg.shared.global [%r1968], [%rd1976], 16;

	// end inline asm
	add.s64 	%rd1977, %rd10, 31472;
	mov.b32 	%r1969, 31472;
	// begin inline asm
	cp.async.cg.shared.global [%r1969], [%rd1977], 16;

	// end inline asm
	add.s64 	%rd1978, %rd10, 31488;
	mov.b32 	%r1970, 31488;
	// begin inline asm
	cp.async.cg.shared.global [%r1970], [%rd1978], 16;

	// end inline asm
	add.s64 	%rd1979, %rd10, 31504;
	mov.b32 	%r1971, 31504;
	// begin inline asm
	cp.async.cg.shared.global [%r1971], [%rd1979], 16;

	// end inline asm
	add.s64 	%rd1980, %rd10, 31520;
	mov.b32 	%r1972, 31520;
	// begin inline asm
	cp.async.cg.shared.global [%r1972], [%rd1980], 16;

	// end inline asm
	add.s64 	%rd1981, %rd10, 31536;
	mov.b32 	%r1973, 31536;
	// begin inline asm
	cp.async.cg.shared.global [%r1973], [%rd1981], 16;

	// end inline asm
	add.s64 	%rd1982, %rd10, 31552;
	mov.b32 	%r1974, 31552;
	// begin inline asm
	cp.async.cg.shared.global [%r1974], [%rd1982], 16;

	// end inline asm
	add.s64 	%rd1983, %rd10, 31568;
	mov.b32 	%r1975, 31568;
	// begin inline asm
	cp.async.cg.shared.global [%r1975], [%rd1983], 16;

	// end inline asm
	add.s64 	%rd1984, %rd10, 31584;
	mov.b32 	%r1976, 31584;
	// begin inline asm
	cp.async.cg.shared.global [%r1976], [%rd1984], 16;

	// end inline asm
	add.s64 	%rd1985, %rd10, 31600;
	mov.b32 	%r1977, 31600;
	// begin inline asm
	cp.async.cg.shared.global [%r1977], [%rd1985], 16;

	// end inline asm
	add.s64 	%rd1986, %rd10, 31616;
	mov.b32 	%r1978, 31616;
	// begin inline asm
	cp.async.cg.shared.global [%r1978], [%rd1986], 16;

	// end inline asm
	add.s64 	%rd1987, %rd10, 31632;
	mov.b32 	%r1979, 31632;
	// begin inline asm
	cp.async.cg.shared.global [%r1979], [%rd1987], 16;

	// end inline asm
	add.s64 	%rd1988, %rd10, 31648;
	mov.b32 	%r1980, 31648;
	// begin inline asm
	cp.async.cg.shared.global [%r1980], [%rd1988], 16;

	// end inline asm
	add.s64 	%rd1989, %rd10, 31664;
	mov.b32 	%r1981, 31664;
	// begin inline asm
	cp.async.cg.shared.global [%r1981], [%rd1989], 16;

	// end inline asm
	add.s64 	%rd1990, %rd10, 31680;
	mov.b32 	%r1982, 31680;
	// begin inline asm
	cp.async.cg.shared.global [%r1982], [%rd1990], 16;

	// end inline asm
	add.s64 	%rd1991, %rd10, 31696;
	mov.b32 	%r1983, 31696;
	// begin inline asm
	cp.async.cg.shared.global [%r1983], [%rd1991], 16;

	// end inline asm
	add.s64 	%rd1992, %rd10, 31712;
	mov.b32 	%r1984, 31712;
	// begin inline asm
	cp.async.cg.shared.global [%r1984], [%rd1992], 16;

	// end inline asm
	add.s64 	%rd1993, %rd10, 31728;
	mov.b32 	%r1985, 31728;
	// begin inline asm
	cp.async.cg.shared.global [%r1985], [%rd1993], 16;

	// end inline asm
	add.s64 	%rd1994, %rd10, 31744;
	mov.b32 	%r1986, 31744;
	// begin inline asm
	cp.async.cg.shared.global [%r1986], [%rd1994], 16;

	// end inline asm
	add.s64 	%rd1995, %rd10, 31760;
	mov.b32 	%r1987, 31760;
	// begin inline asm
	cp.async.cg.shared.global [%r1987], [%rd1995], 16;

	// end inline asm
	add.s64 	%rd1996, %rd10, 31776;
	mov.b32 	%r1988, 31776;
	// begin inline asm
	cp.async.cg.shared.global [%r1988], [%rd1996], 16;

	// end inline asm
	add.s64 	%rd1997, %rd10, 31792;
	mov.b32 	%r1989, 31792;
	// begin inline asm
	cp.async.cg.shared.global [%r1989], [%rd1997], 16;

	// end inline asm
	add.s64 	%rd1998, %rd10, 31808;
	mov.b32 	%r1990, 31808;
	// begin inline asm
	cp.async.cg.shared.global [%r1990], [%rd1998], 16;

	// end inline asm
	add.s64 	%rd1999, %rd10, 31824;
	mov.b32 	%r1991, 31824;
	// begin inline asm
	cp.async.cg.shared.global [%r1991], [%rd1999], 16;

	// end inline asm
	add.s64 	%rd2000, %rd10, 31840;
	mov.b32 	%r1992, 31840;
	// begin inline asm
	cp.async.cg.shared.global [%r1992], [%rd2000], 16;

	// end inline asm
	add.s64 	%rd2001, %rd10, 31856;
	mov.b32 	%r1993, 31856;
	// begin inline asm
	cp.async.cg.shared.global [%r1993], [%rd2001], 16;

	// end inline asm
	add.s64 	%rd2002, %rd10, 31872;
	mov.b32 	%r1994, 31872;
	// begin inline asm
	cp.async.cg.shared.global [%r1994], [%rd2002], 16;

	// end inline asm
	add.s64 	%rd2003, %rd10, 31888;
	mov.b32 	%r1995, 31888;
	// begin inline asm
	cp.async.cg.shared.global [%r1995], [%rd2003], 16;

	// end inline asm
	add.s64 	%rd2004, %rd10, 31904;
	mov.b32 	%r1996, 31904;
	// begin inline asm
	cp.async.cg.shared.global [%r1996], [%rd2004], 16;

	// end inline asm
	add.s64 	%rd2005, %rd10, 31920;
	mov.b32 	%r1997, 31920;
	// begin inline asm
	cp.async.cg.shared.global [%r1997], [%rd2005], 16;

	// end inline asm
	add.s64 	%rd2006, %rd10, 31936;
	mov.b32 	%r1998, 31936;
	// begin inline asm
	cp.async.cg.shared.global [%r1998], [%rd2006], 16;

	// end inline asm
	add.s64 	%rd2007, %rd10, 31952;
	mov.b32 	%r1999, 31952;
	// begin inline asm
	cp.async.cg.shared.global [%r1999], [%rd2007], 16;

	// end inline asm
	add.s64 	%rd2008, %rd10, 31968;
	mov.b32 	%r2000, 31968;
	// begin inline asm
	cp.async.cg.shared.global [%r2000], [%rd2008], 16;

	// end inline asm
	add.s64 	%rd2009, %rd10, 31984;
	mov.b32 	%r2001, 31984;
	// begin inline asm
	cp.async.cg.shared.global [%r2001], [%rd2009], 16;

	// end inline asm
	add.s64 	%rd2010, %rd10, 32000;
	mov.b32 	%r2002, 32000;
	// begin inline asm
	cp.async.cg.shared.global [%r2002], [%rd2010], 16;

	// end inline asm
	add.s64 	%rd2011, %rd10, 32016;
	mov.b32 	%r2003, 32016;
	// begin inline asm
	cp.async.cg.shared.global [%r2003], [%rd2011], 16;

	// end inline asm
	add.s64 	%rd2012, %rd10, 32032;
	mov.b32 	%r2004, 32032;
	// begin inline asm
	cp.async.cg.shared.global [%r2004], [%rd2012], 16;

	// end inline asm
	add.s64 	%rd2013, %rd10, 32048;
	mov.b32 	%r2005, 32048;
	// begin inline asm
	cp.async.cg.shared.global [%r2005], [%rd2013], 16;

	// end inline asm
	add.s64 	%rd2014, %rd10, 32064;
	mov.b32 	%r2006, 32064;
	// begin inline asm
	cp.async.cg.shared.global [%r2006], [%rd2014], 16;

	// end inline asm
	add.s64 	%rd2015, %rd10, 32080;
	mov.b32 	%r2007, 32080;
	// begin inline asm
	cp.async.cg.shared.global [%r2007], [%rd2015], 16;

	// end inline asm
	add.s64 	%rd2016, %rd10, 32096;
	mov.b32 	%r2008, 32096;
	// begin inline asm
	cp.async.cg.shared.global [%r2008], [%rd2016], 16;

	// end inline asm
	add.s64 	%rd2017, %rd10, 32112;
	mov.b32 	%r2009, 32112;
	// begin inline asm
	cp.async.cg.shared.global [%r2009], [%rd2017], 16;

	// end inline asm
	add.s64 	%rd2018, %rd10, 32128;
	mov.b32 	%r2010, 32128;
	// begin inline asm
	cp.async.cg.shared.global [%r2010], [%rd2018], 16;

	// end inline asm
	add.s64 	%rd2019, %rd10, 32144;
	mov.b32 	%r2011, 32144;
	// begin inline asm
	cp.async.cg.shared.global [%r2011], [%rd2019], 16;

	// end inline asm
	add.s64 	%rd2020, %rd10, 32160;
	mov.b32 	%r2012, 32160;
	// begin inline asm
	cp.async.cg.shared.global [%r2012], [%rd2020], 16;

	// end inline asm
	add.s64 	%rd2021, %rd10, 32176;
	mov.b32 	%r2013, 32176;
	// begin inline asm
	cp.async.cg.shared.global [%r2013], [%rd2021], 16;

	// end inline asm
	add.s64 	%rd2022, %rd10, 32192;
	mov.b32 	%r2014, 32192;
	// begin inline asm
	cp.async.cg.shared.global [%r2014], [%rd2022], 16;

	// end inline asm
	add.s64 	%rd2023, %rd10, 32208;
	mov.b32 	%r2015, 32208;
	// begin inline asm
	cp.async.cg.shared.global [%r2015], [%rd2023], 16;

	// end inline asm
	add.s64 	%rd2024, %rd10, 32224;
	mov.b32 	%r2016, 32224;
	// begin inline asm
	cp.async.cg.shared.global [%r2016], [%rd2024], 16;

	// end inline asm
	add.s64 	%rd2025, %rd10, 32240;
	mov.b32 	%r2017, 32240;
	// begin inline asm
	cp.async.cg.shared.global [%r2017], [%rd2025], 16;

	// end inline asm
	add.s64 	%rd2026, %rd10, 32256;
	mov.b32 	%r2018, 32256;
	// begin inline asm
	cp.async.cg.shared.global [%r2018], [%rd2026], 16;

	// end inline asm
	add.s64 	%rd2027, %rd10, 32272;
	mov.b32 	%r2019, 32272;
	// begin inline asm
	cp.async.cg.shared.global [%r2019], [%rd2027], 16;

	// end inline asm
	add.s64 	%rd2028, %rd10, 32288;
	mov.b32 	%r2020, 32288;
	// begin inline asm
	cp.async.cg.shared.global [%r2020], [%rd2028], 16;

	// end inline asm
	add.s64 	%rd2029, %rd10, 32304;
	mov.b32 	%r2021, 32304;
	// begin inline asm
	cp.async.cg.shared.global [%r2021], [%rd2029], 16;

	// end inline asm
	add.s64 	%rd2030, %rd10, 32320;
	mov.b32 	%r2022, 32320;
	// begin inline asm
	cp.async.cg.shared.global [%r2022], [%rd2030], 16;

	// end inline asm
	add.s64 	%rd2031, %rd10, 32336;
	mov.b32 	%r2023, 32336;
	// begin inline asm
	cp.async.cg.shared.global [%r2023], [%rd2031], 16;

	// end inline asm
	add.s64 	%rd2032, %rd10, 32352;
	mov.b32 	%r2024, 32352;
	// begin inline asm
	cp.async.cg.shared.global [%r2024], [%rd2032], 16;

	// end inline asm
	add.s64 	%rd2033, %rd10, 32368;
	mov.b32 	%r2025, 32368;
	// begin inline asm
	cp.async.cg.shared.global [%r2025], [%rd2033], 16;

	// end inline asm
	add.s64 	%rd2034, %rd10, 32384;
	mov.b32 	%r2026, 32384;
	// begin inline asm
	cp.async.cg.shared.global [%r2026], [%rd2034], 16;

	// end inline asm
	add.s64 	%rd2035, %rd10, 32400;
	mov.b32 	%r2027, 32400;
	// begin inline asm
	cp.async.cg.shared.global [%r2027], [%rd2035], 16;

	// end inline asm
	add.s64 	%rd2036, %rd10, 32416;
	mov.b32 	%r2028, 32416;
	// begin inline asm
	cp.async.cg.shared.global [%r2028], [%rd2036], 16;

	// end inline asm
	add.s64 	%rd2037, %rd10, 32432;
	mov.b32 	%r2029, 32432;
	// begin inline asm
	cp.async.cg.shared.global [%r2029], [%rd2037], 16;

	// end inline asm
	add.s64 	%rd2038, %rd10, 32448;
	mov.b32 	%r2030, 32448;
	// begin inline asm
	cp.async.cg.shared.global [%r2030], [%rd2038], 16;

	// end inline asm
	add.s64 	%rd2039, %rd10, 32464;
	mov.b32 	%r2031, 32464;
	// begin inline asm
	cp.async.cg.shared.global [%r2031], [%rd2039], 16;

	// end inline asm
	add.s64 	%rd2040, %rd10, 32480;
	mov.b32 	%r2032, 32480;
	// begin inline asm
	cp.async.cg.shared.global [%r2032], [%rd2040], 16;

	// end inline asm
	add.s64 	%rd2041, %rd10, 32496;
	mov.b32 	%r2033, 32496;
	// begin inline asm
	cp.async.cg.shared.global [%r2033], [%rd2041], 16;

	// end inline asm
	add.s64 	%rd2042, %rd10, 32512;
	mov.b32 	%r2034, 32512;
	// begin inline asm
	cp.async.cg.shared.global [%r2034], [%rd2042], 16;

	// end inline asm
	add.s64 	%rd2043, %rd10, 32528;
	mov.b32 	%r2035, 32528;
	// begin inline asm
	cp.async.cg.shared.global [%r2035], [%rd2043], 16;

	// end inline asm
	add.s64 	%rd2044, %rd10, 32544;
	mov.b32 	%r2036, 32544;
	// begin inline asm
	cp.async.cg.shared.global [%r2036], [%rd2044], 16;

	// end inline asm
	add.s64 	%rd2045, %rd10, 32560;
	mov.b32 	%r2037, 32560;
	// begin inline asm
	cp.async.cg.shared.global [%r2037], [%rd2045], 16;

	// end inline asm
	add.s64 	%rd2046, %rd10, 32576;
	mov.b32 	%r2038, 32576;
	// begin inline asm
	cp.async.cg.shared.global [%r2038], [%rd2046], 16;

	// end inline asm
	add.s64 	%rd2047, %rd10, 32592;
	mov.b32 	%r2039, 32592;
	// begin inline asm
	cp.async.cg.shared.global [%r2039], [%rd2047], 16;

	// end inline asm
	add.s64 	%rd2048, %rd10, 32608;
	mov.b32 	%r2040, 32608;
	// begin inline asm
	cp.async.cg.shared.global [%r2040], [%rd2048], 16;

	// end inline asm
	add.s64 	%rd2049, %rd10, 32624;
	mov.b32 	%r2041, 32624;
	// begin inline asm
	cp.async.cg.shared.global [%r2041], [%rd2049], 16;

	// end inline asm
	add.s64 	%rd2050, %rd10, 32640;
	mov.b32 	%r2042, 32640;
	// begin inline asm
	cp.async.cg.shared.global [%r2042], [%rd2050], 16;

	// end inline asm
	add.s64 	%rd2051, %rd10, 32656;
	mov.b32 	%r2043, 32656;
	// begin inline asm
	cp.async.cg.shared.global [%r2043], [%rd2051], 16;

	// end inline asm
	add.s64 	%rd2052, %rd10, 32672;
	mov.b32 	%r2044, 32672;
	// begin inline asm
	cp.async.cg.shared.global [%r2044], [%rd2052], 16;

	// end inline asm
	add.s64 	%rd2053, %rd10, 32688;
	mov.b32 	%r2045, 32688;
	// begin inline asm
	cp.async.cg.shared.global [%r2045], [%rd2053], 16;

	// end inline asm
	add.s64 	%rd2054, %rd10, 32704;
	mov.b32 	%r2046, 32704;
	// begin inline asm
	cp.async.cg.shared.global [%r2046], [%rd2054], 16;

	// end inline asm
	add.s64 	%rd2055, %rd10, 32720;
	mov.b32 	%r2047, 32720;
	// begin inline asm
	cp.async.cg.shared.global [%r2047], [%rd2055], 16;

	// end inline asm
	add.s64 	%rd2056, %rd10, 32736;
	mov.b32 	%r2048, 32736;
	// begin inline asm
	cp.async.cg.shared.global [%r2048], [%rd2056], 16;

	// end inline asm
	add.s64 	%rd2057, %rd10, 32752;
	mov.b32 	%r2049, 32752;
	// begin inline asm
	cp.async.cg.shared.global [%r2049], [%rd2057], 16;

	// end inline asm
	// begin inline asm
	cp.async.commit_group;

	// end inline asm
	// begin inline asm
	cp.async.wait_group 1;

	// end inline asm
	bar.sync 	0;
	cvta.to.global.u64 	%rd2061, %rd2;
	// begin inline asm
	mov.u64 	%rd2058, %clock64;
	// end inline asm
	sub.s64 	%rd2062, %rd2058, %rd9;
	mul.wide.u32 	%rd2063, %r2050, 8;
	add.s64 	%rd2064, %rd2061, %rd2063;
	st.global.u64 	[%rd2064], %rd2062;
	ret;

}


// ===== COMPILED SASS (sm_100) =====

	.target	sm_100

	.elftype	@"ET_EXEC"


//--------------------- .note.nv.tkinfo           --------------------------
	.section	.note.nv.tkinfo,"",@"SHT_NOTE"
	.sectionflags	@"SHF_NOTE_NV_TKINFO"
	.tkinfo
        /*0018*/ 	.word	0x00000002
        /*0030*/ 	.string	""
        /*0030*/ 	.string	"ptxas"
        /*0030*/ 	.string	"Cuda compilation tools, release 13.0, V13.0.88"
        /*0030*/ 	.string	"Build cuda_13.0.r13.0/compiler.36424714_0"
        /*0030*/ 	.string	"-arch sm_100 -m 64 "



//--------------------- .note.nv.cuinfo           --------------------------
	.section	.note.nv.cuinfo,"",@"SHT_NOTE"
	.sectionflags	@"SHF_NOTE_NV_CUINFO"
        /*0018*/ 	.short	0x0002
        /*001a*/ 	.short	0x0064
        /*001c*/ 	.short	0x0082
	.zero		2


//--------------------- .nv.info                  --------------------------
	.section	.nv.info,"",@"SHT_CUDA_INFO"
	.align	4


	//----- nvinfo : EIATTR_REGCOUNT
	.align		4
        /*0000*/ 	.byte	0x04, 0x2f
        /*0002*/ 	.short	(.L_4 - .L_3)
	.align		4
.L_3:
        /*0004*/ 	.word	index@(_Z16copy_and_measureILi8192ELi32EEvPKiPiiPy)
        /*0008*/ 	.word	0x00000018


	//----- nvinfo : EIATTR_FRAME_SIZE
	.align		4
.L_4:
        /*000c*/ 	.byte	0x04, 0x11
        /*000e*/ 	.short	(.L_6 - .L_5)
	.align		4
.L_5:
        /*0010*/ 	.word	index@(_Z16copy_and_measureILi8192ELi32EEvPKiPiiPy)
        /*0014*/ 	.word	0x00000000


	//----- nvinfo : EIATTR_MIN_STACK_SIZE
	.align		4
.L_6:
        /*0018*/ 	.byte	0x04, 0x12
        /*001a*/ 	.short	(.L_8 - .L_7)
	.align		4
.L_7:
        /*001c*/ 	.word	index@(_Z16copy_and_measureILi8192ELi32EEvPKiPiiPy)
        /*0020*/ 	.word	0x00000000
.L_8:


//--------------------- .nv.compat                --------------------------
	.section	.nv.compat,"",@"SHT_CUDA_COMPAT_INFO"
	.align	4
        /*0000*/ 	.byte	0x02, 0x09, 0x00, 0x00, 0x02, 0x02, 0x01, 0x00, 0x02, 0x05, 0x05, 0x00, 0x03, 0x07, 0x01, 0x01
        /*0010*/ 	.byte	0x02, 0x03, 0x00, 0x00, 0x02, 0x06, 0x01, 0x00, 0x04, 0x0b, 0x08, 0x00, 0x09, 0x00, 0x00, 0x00
        /*0020*/ 	.byte	0x00, 0x00, 0x00, 0x00


//--------------------- .nv.info._Z16copy_and_measureILi8192ELi32EEvPKiPiiPy --------------------------
	.section	.nv.info._Z16copy_and_measureILi8192ELi32EEvPKiPiiPy,"",@"SHT_CUDA_INFO"
	.sectionflags	@""
	.align	4


	//----- nvinfo : EIATTR_CUDA_API_VERSION
	.align		4
        /*0000*/ 	.byte	0x04, 0x37
        /*0002*/ 	.short	(.L_10 - .L_9)
.L_9:
        /*0004*/ 	.word	0x00000082


	//----- nvinfo : EIATTR_KPARAM_INFO
	.align		4
.L_10:
        /*0008*/ 	.byte	0x04, 0x17
        /*000a*/ 	.short	(.L_12 - .L_11)
.L_11:
        /*000c*/ 	.word	0x00000000
        /*0010*/ 	.short	0x0003
        /*0012*/ 	.short	0x0018
        /*0014*/ 	.byte	0x00, 0xf5, 0x21, 0x00


	//----- nvinfo : EIATTR_KPARAM_INFO
	.align		4
.L_12:
        /*0018*/ 	.byte	0x04, 0x17
        /*001a*/ 	.short	(.L_14 - .L_13)
.L_13:
        /*001c*/ 	.word	0x00000000
        /*0020*/ 	.short	0x0002
        /*0022*/ 	.short	0x0010
        /*0024*/ 	.byte	0x00, 0xf0, 0x11, 0x00


	//----- nvinfo : EIATTR_KPARAM_INFO
	.align		4
.L_14:
        /*0028*/ 	.byte	0x04, 0x17
        /*002a*/ 	.short	(.L_16 - .L_15)
.L_15:
        /*002c*/ 	.word	0x00000000
        /*0030*/ 	.short	0x0001
        /*0032*/ 	.short	0x0008
        /*0034*/ 	.byte	0x00, 0xf5, 0x21, 0x00


	//----- nvinfo : EIATTR_KPARAM_INFO
	.align		4
.L_16:
        /*0038*/ 	.byte	0x04, 0x17
        /*003a*/ 	.short	(.L_18 - .L_17)
.L_17:
        /*003c*/ 	.word	0x00000000
        /*0040*/ 	.short	0x0000
        /*0042*/ 	.short	0x0000
        /*0044*/ 	.byte	0x00, 0xf5, 0x21, 0x00


	//----- nvinfo : EIATTR_SPARSE_MMA_MASK
	.align		4
.L_18:
        /*0048*/ 	.byte	0x03, 0x50
        /*004a*/ 	.short	0x0000


	//----- nvinfo : EIATTR_MAXREG_COUNT
	.align		4
        /*004c*/ 	.byte	0x03, 0x1b
        /*004e*/ 	.short	0x00ff


	//----- nvinfo : EIATTR_NUM_BARRIERS
	.align		4
        /*0050*/ 	.byte	0x02, 0x4c
        /*0052*/ 	.byte	0x01
	.zero		1


	//----- nvinfo : EIATTR_EXTERNS
	.align		4
        /*0054*/ 	.byte	0x04, 0x0f
        /*0056*/ 	.short	(.L_20 - .L_19)


	//   ....[0]....
	.align		4
.L_19:
        /*0058*/ 	.word	index@(__assertfail)


	//----- nvinfo : EIATTR_MERCURY_ISA_VERSION
	.align		4
.L_20:
        /*005c*/ 	.byte	0x03, 0x5f
        /*005e*/ 	.short	0x0101


	//----- nvinfo : EIATTR_VRC_CTA_INIT_COUNT
	.align		4
        /*0060*/ 	.byte	0x02, 0x4a
	.zero		1
	.zero		1


	//----- nvinfo : EIATTR_SYSCALL_OFFSETS
	.align		4
        /*0064*/ 	.byte	0x04, 0x46
        /*0066*/ 	.short	(.L_22 - .L_21)


	//   ....[0]....
.L_21:
        /*0068*/ 	.word	0x00000140


	//----- nvinfo : EIATTR_EXIT_INSTR_OFFSETS
	.align		4
.L_22:
        /*006c*/ 	.byte	0x04, 0x1c
        /*006e*/ 	.short	(.L_24 - .L_23)


	//   ....[0]....
.L_23:
        /*0070*/ 	.word	0x00008390


	//----- nvinfo : EIATTR_CBANK_PARAM_SIZE
	.align		4
.L_24:
        /*0074*/ 	.byte	0x03, 0x19
        /*0076*/ 	.short	0x0020


	//----- nvinfo : EIATTR_PARAM_CBANK
	.align		4
        /*0078*/ 	.byte	0x04, 0x0a
        /*007a*/ 	.short	(.L_26 - .L_25)
	.align		4
.L_25:
        /*007c*/ 	.word	index@(.nv.constant0._Z16copy_and_measureILi8192ELi32EEvPKiPiiPy)
        /*0080*/ 	.short	0x0380
        /*0082*/ 	.short	0x0020


	//----- nvinfo : EIATTR_SW_WAR
	.align		4
.L_26:
        /*0084*/ 	.byte	0x04, 0x36
        /*0086*/ 	.short	(.L_28 - .L_27)
.L_27:
        /*0088*/ 	.word	0x00000008
.L_28:


//--------------------- .nv.callgraph             --------------------------
	.section	.nv.callgraph,"",@"SHT_CUDA_CALLGRAPH"
	.align	4
	.sectionentsize	8
	.align		4
        /*0000*/ 	.word	0x00000000
	.align		4
        /*0004*/ 	.word	0xffffffff
	.align		4
        /*0008*/ 	.word	index@(_Z16copy_and_measureILi8192ELi32EEvPKiPiiPy)
	.align		4
        /*000c*/ 	.word	index@(__assertfail)
	.align		4
        /*0010*/ 	.word	0x00000000
	.align		4
        /*0014*/ 	.word	0xfffffffe
	.align		4
        /*0018*/ 	.word	0x00000000
	.align		4
        /*001c*/ 	.word	0xfffffffd
	.align		4
        /*0020*/ 	.word	0x00000000
	.align		4
        /*0024*/ 	.word	0xfffffffc


//--------------------- .nv.constant4             --------------------------
	.section	.nv.constant4,"a",@progbits
	.align	8
	.align		8
.nv.constant4:
        /*0000*/ 	.dword	__assertfail
	.align		8
        /*0008*/ 	.dword	__unnamed_1
	.align		8
        /*0010*/ 	.dword	$str
	.align		8
        /*0018*/ 	.dword	$str$1


//--------------------- .text._Z16copy_and_measureILi8192ELi32EEvPKiPiiPy --------------------------
	.section	.text._Z16copy_and_measureILi8192ELi32EEvPKiPiiPy,"ax",@progbits
	.align	128
        .global         _Z16copy_and_measureILi8192ELi32EEvPKiPiiPy
        .type           _Z16copy_and_measureILi8192ELi32EEvPKiPiiPy,@function
        .size           _Z16copy_and_measureILi8192ELi32EEvPKiPiiPy,(.L_x_2 - _Z16copy_and_measureILi8192ELi32EEvPKiPiiPy)
        .other          _Z16copy_and_measureILi8192ELi32EEvPKiPiiPy,@"STO_CUDA_ENTRY STV_DEFAULT"
_Z16copy_and_measureILi8192ELi32EEvPKiPiiPy:
.text._Z16copy_and_measureILi8192ELi32EEvPKiPiiPy:
[----:B------:R-:W1:Y:S01]  /*0000*/  LDC R1, c[0x0][0x37c] ;  /* 0x0000df00ff017b82 */ /* 0x000e620000000800 */
[----:B------:R-:W2:Y:S01]  /*0010*/  LDCU UR4, c[0x0][0x390] ;  /* 0x00007200ff0477ac */ /* 0x000ea20008000800 */
[----:B------:R-:W3:Y:S01]  /*0020*/  LDCU.64 UR36, c[0x0][0x358] ;  /* 0x00006b00ff2477ac */ /* 0x000ee20008000a00 */
[----:B--2---:R-:W-:-:S09]  /*0030*/  UISETP.NE.AND UP0, UPT, UR4, 0x2000, UPT ;  /* 0x000020000400788c */ /* 0x004fd2000bf05270 */
[----:B---3--:R-:W-:Y:S05]  /*0040*/  BRA.U !UP0, `(.L_x_0) ;  /* 0x0000000108407547 */ /* 0x008fea000b800000 */
[----:B------:R-:W-:Y:S01]  /*0050*/  MOV R0, 0x0 ;  /* 0x0000000000007802 */ /* 0x000fe20000000f00 */
[----:B------:R-:W2:Y:S01]  /*0060*/  LDCU.64 UR4, c[0x4][0x10] ;  /* 0x01000200ff0477ac */ /* 0x000ea20008000a00 */
[----:B------:R-:W-:Y:S02]  /*0070*/  IMAD.MOV.U32 R8, RZ, RZ, 0x1a ;  /* 0x0000001aff087424 */ /* 0x000fe400078e00ff */
[----:B------:R3:W4:Y:S01]  /*0080*/  LDC.64 R2, c[0x4][R0] ;  /* 0x0100000000027b82 */ /* 0x0007220000000a00 */
[----:B------:R-:W5:Y:S01]  /*0090*/  LDCU.64 UR6, c[0x4][0x18] ;  /* 0x01000300ff0677ac */ /* 0x000f620008000a00 */
[----:B------:R-:W-:Y:S02]  /*00a0*/  IMAD.MOV.U32 R12, RZ, RZ, 0x1 ;  /* 0x00000001ff0c7424 */ /* 0x000fe400078e00ff */
[----:B------:R-:W-:Y:S01]  /*00b0*/  IMAD.MOV.U32 R13, RZ, RZ, RZ ;  /* 0x000000ffff0d7224 */ /* 0x000fe200078e00ff */
[----:B------:R-:W3:Y:S01]  /*00c0*/  LDCU.64 UR8, c[0x4][0x8] ;  /* 0x01000100ff0877ac */ /* 0x000ee20008000a00 */
[----:B--2---:R-:W-:-:S02]  /*00d0*/  IMAD.U32 R4, RZ, RZ, UR4 ;  /* 0x00000004ff047e24 */ /* 0x004fc4000f8e00ff */
[----:B------:R-:W-:Y:S02]  /*00e0*/  IMAD.U32 R5, RZ, RZ, UR5 ;  /* 0x00000005ff057e24 */ /* 0x000fe4000f8e00ff */
[----:B-----5:R-:W-:Y:S02]  /*00f0*/  IMAD.U32 R6, RZ, RZ, UR6 ;  /* 0x00000006ff067e24 */ /* 0x020fe4000f8e00ff */
[----:B------:R-:W-:Y:S02]  /*0100*/  IMAD.U32 R7, RZ, RZ, UR7 ;  /* 0x00000007ff077e24 */ /* 0x000fe4000f8e00ff */
[----:B---3--:R-:W-:Y:S01]  /*0110*/  IMAD.U32 R10, RZ, RZ, UR8 ;  /* 0x00000008ff0a7e24 */ /* 0x008fe2000f8e00ff */
[----:B------:R-:W-:-:S07]  /*0120*/  MOV R11, UR9 ;  /* 0x00000009000b7c02 */ /* 0x000fce0008000f00 */
[----:B------:R-:W-:-:S07]  /*0130*/  LEPC R20, `(.L_x_0) ;  /* 0x000000001014794e */ /* 0x000fce0000000000 */
[----:B-1--4-:R-:W-:Y:S05]  /*0140*/  CALL.ABS.NOINC R2 ;  /* 0x0000000002007343 */ /* 0x012fea0003c00000 */
.L_x_0:
[----:B------:R-:W2:Y:S01]  /*0150*/  S2R R17, SR_TID.X ;  /* 0x0000000000117919 */ /* 0x000ea20000002100 */
[----:B------:R-:W-:Y:S01]  /*0160*/  CS2R R2, SR_CLOCKLO ;  /* 0x0000000000027805 */ /* 0x000fe20000015000 */
[----:B------:R-:W3:Y:S01]  /*0170*/  LDCU.64 UR4, c[0x0][0x380] ;  /* 0x00007000ff0477ac */ /* 0x000ee20008000a00 */
[----:B--2---:R-:W-:-:S04]  /*0180*/  SHF.L.U32 R0, R17, 0xa, RZ ;  /* 0x0000000a11007819 */ /* 0x004fc800000006ff */
[----:B------:R-:W-:-:S04]  /*0190*/  LOP3.LUT R0, R0, 0xf8000, RZ, 0xc0, !PT ;  /* 0x000f800000007812 */ /* 0x000fc800078ec0ff */
[----:B---3--:R-:W-:-:S04]  /*01a0*/  IADD3 R4, P0, PT, R0, UR4, RZ ;  /* 0x0000000400047c10 */ /* 0x008fc8000ff1e0ff */
[C---:B------:R-:W-:Y:S01]  /*01b0*/  IADD3 R8, P1, PT, R4.reuse, 0x2000, RZ ;  /* 0x0000200004087810 */ /* 0x040fe20007f3e0ff */
[----:B------:R-:W-:Y:S01]  /*01c0*/  IMAD.X R5, RZ, RZ, UR5, P0 ;  /* 0x00000005ff057e24 */ /* 0x000fe200080e06ff */
[C---:B------:R-:W-:Y:S02]  /*01d0*/  IADD3 R6, P0, PT, R4.reuse, 0x1000, RZ ;  /* 0x0000100004067810 */ /* 0x040fe40007f1e0ff */
[C---:B------:R-:W-:Y:S01]  /*01e0*/  IADD3 R14, P2, PT, R4.reuse, 0x7000, RZ ;  /* 0x00007000040e7810 */ /* 0x040fe20007f5e0ff */
[--C-:B------:R-:W-:Y:S01]  /*01f0*/  IMAD.X R9, RZ, RZ, R5.reuse, P1 ;  /* 0x000000ffff097224 */ /* 0x100fe200008e0605 */
[----:B------:R-:W-:Y:S01]  /*0200*/  @!PT LDS RZ, [RZ] ;  /* 0x00000000fffff984 */ /* 0x000fe20000000800 */
[----:B------:R-:W-:Y:S01]  /*0210*/  @!PT LDS RZ, [RZ] ;  /* 0x00000000fffff984 */ /* 0x000fe20000000800 */
[----:B------:R-:W-:Y:S01]  /*0220*/  @!PT LDS RZ, [RZ] ;  /* 0x00000000fffff984 */ /* 0x000fe20000000800 */
[----:B------:R-:W-:Y:S01]  /*0230*/  LDGSTS.E.BYPASS.128 [RZ], desc[UR36][R4.64] ;  /* 0x0000000004ff7fae */ /* 0x000fe2000b981824 */
[----:B------:R-:W-:Y:S01]  /*0240*/  IMAD.X R7, RZ, RZ, R5, P0 ;  /* 0x000000ffff077224 */ /* 0x000fe200000e0605 */
[C---:B------:R-:W-:Y:S02]  /*0250*/  IADD3 R10, P0, PT, R4.reuse, 0x3000, RZ ;  /* 0x00003000040a7810 */ /* 0x040fe40007f1e0ff */
[----:B------:R-:W-:Y:S01]  /*0260*/  LDGSTS.E.BYPASS.128 [0x10], desc[UR36][R4.64+0x10] ;  /* 0x0001001004ff7fae */ /* 0x000fe2000b981824 */
[----:B------:R-:W-:-:S02]  /*0270*/  IADD3 R12, P1, PT, R4, 0x4000, RZ ;  /* 0x00004000040c7810 */ /* 0x000fc40007f3e0ff */
[-C--:B------:R-:W-:Y:S01]  /*0280*/  IADD3.X R11, PT, PT, RZ, R5.reuse, RZ, P0, !PT ;  /* 0x00000005ff0b7210 */ /* 0x080fe200007fe4ff */
[----:B------:R-:W-:Y:S01]  /*0290*/  LDGSTS.E.BYPASS.128 [0x20], desc[UR36][R4.64+0x20] ;  /* 0x0002002004ff7fae */ /* 0x000fe2000b981824 */
[----:B------:R-:W-:Y:S01]  /*02a0*/  IADD3.X R15, PT, PT, RZ, R5, RZ, P2, !PT ;  /* 0x00000005ff0f7210 */ /* 0x000fe200017fe4ff */
[----:B------:R-:W-:Y:S02]  /*02b0*/  IMAD.X R13, RZ, RZ, R5, P1 ;  /* 0x000000ffff0d7224 */ /* 0x000fe400008e0605 */
[----:B------:R-:W-:Y:S04]  /*02c0*/  LDGSTS.E.BYPASS.128 [0x30], desc[UR36][R4.64+0x30] ;  /* 0x0003003004ff7fae */ /* 0x000fe8000b981824 */
        /* <DEDUP_REMOVED lines=379> */
[----:B------:R2:W-:Y:S04]  /*1a80*/  LDGSTS.E.BYPASS.128 [0x17f0], desc[UR36][R6.64+0x7f0] ;  /* 0x017f07f006ff7fae */ /* 0x0005e8000b981824 */
[----:B------:R-:W-:Y:S04]  /*1a90*/  LDGSTS.E.BYPASS.128 [0x1800], desc[UR36][R8.64+-0x800] ;  /* 0x0180080008ff7fae */ /* 0x000fe8000b981824 */
[----:B------:R-:W-:Y:S01]  /*1aa0*/  LDGSTS.E.BYPASS.128 [0x1810], desc[UR36][R8.64+-0x7f0] ;  /* 0x0181081008ff7fae */ /* 0x000fe2000b981824 */
[----:B--2---:R-:W-:-:S03]  /*1ab0*/  IADD3 R6, P0, PT, R4, 0x5000, RZ ;  /* 0x0000500004067810 */ /* 0x004fc60007f1e0ff */
[----:B------:R-:W-:Y:S02]  /*1ac0*/  LDGSTS.E.BYPASS.128 [0x1820], desc[UR36][R8.64+-0x7e0] ;  /* 0x0182082008ff7fae */ /* 0x000fe4000b981824 */
        /* <DEDUP_REMOVED lines=254> */
[----:B------:R3:W-:Y:S04]  /*2ab0*/  LDGSTS.E.BYPASS.128 [0x2800], desc[UR36][R10.64+-0x800] ;  /* 0x028008000aff7fae */ /* 0x0007e8000b981824 */
[----:B------:R3:W-:Y:S01]  /*2ac0*/  LDGSTS.E.BYPASS.128 [0x2810], desc[UR36][R10.64+-0x7f0] ;  /* 0x028108100aff7fae */ /* 0x0007e2000b981824 */
[----:B--2---:R-:W-:-:S03]  /*2ad0*/  IADD3 R8, P1, PT, R4, 0x6000, RZ ;  /* 0x0000600004087810 */ /* 0x004fc60007f3e0ff */
[----:B------:R3:W-:Y:S01]  /*2ae0*/  LDGSTS.E.BYPASS.128 [0x2820], desc[UR36][R10.64+-0x7e0] ;  /* 0x028208200aff7fae */ /* 0x0007e2000b981824 */
[----:B------:R-:W-:Y:S01]  /*2af0*/  IADD3 R4, P3, PT, R4, 0x8000, RZ ;  /* 0x0000800004047810 */ /* 0x000fe20007f7e0ff */
[--C-:B------:R-:W-:Y:S02]  /*2b00*/  IMAD.X R9, RZ, RZ, R5.reuse, P1 ;  /* 0x000000ffff097224 */ /* 0x100fe400008e0605 */
[----:B------:R3:W-:Y:S02]  /*2b10*/  LDGSTS.E.BYPASS.128 [0x2830], desc[UR36][R10.64+-0x7d0] ;  /* 0x028308300aff7fae */ /* 0x0007e4000b981824 */
[----:B------:R-:W-:Y:S02]  /*2b20*/  IMAD.X R5, RZ, RZ, R5, P3 ;  /* 0x000000ffff057224 */ /* 0x000fe400018e0605 */
[----:B------:R3:W-:Y:S04]  /*2b30*/  LDGSTS.E.BYPASS.128 [0x2840], desc[UR36][R10.64+-0x7c0] ;  /* 0x028408400aff7fae */ /* 0x0007e8000b981824 */
        /* <DEDUP_REMOVED lines=1403> */
[----:B------:R-:W0:Y:S01]  /*82f0*/  LDGDEPBAR ;  /* 0x00000000000079af */ /* 0x000e220000000000 */
[----:B------:R-:W-:-:S04]  /*8300*/  DEPBAR.LE SB0, 0x1 ;  /* 0x000080400000791a */ /* 0x000fc80000000000 */
[----:B------:R-:W-:Y:S05]  /*8310*/  WARPSYNC.ALL ;  /* 0x0000000000007948 */ /* 0x000fea0003800000 */
[----:B------:R-:W-:Y:S01]  /*8320*/  BAR.SYNC.DEFER_BLOCKING 0x0 ;  /* 0x0000000000007b1d */ /* 0x000fe20000010000 */
[----:B---3--:R-:W-:-:S07]  /*8330*/  CS2R R4, SR_CLOCKLO ;  /* 0x0000000000047805 */ /* 0x008fce0000015000 */
[----:B------:R-:W2:Y:S01]  /*8340*/  LDC.64 R6, c[0x0][0x398] ;  /* 0x0000e600ff067b82 */ /* 0x000ea20000000a00 */
[----:B------:R-:W-:-:S05]  /*8350*/  IADD3 R4, P0, PT, -R2, R4, RZ ;  /* 0x0000000402047210 */ /* 0x000fca0007f1e1ff */
[----:B------:R-:W-:Y:S02]  /*8360*/  IMAD.X R5, R5, 0x1, ~R3, P0 ;  /* 0x0000000105057824 */ /* 0x000fe400000e0e03 */
[----:B--2---:R-:W-:-:S05]  /*8370*/  IMAD.WIDE.U32 R2, R17, 0x8, R6 ;  /* 0x0000000811027825 */ /* 0x004fca00078e0006 */
[----:B------:R-:W-:Y:S01]  /*8380*/  STG.E.64 desc[UR36][R2.64], R4 ;  /* 0x0000000402007986 */ /* 0x000fe2000c101b24 */
[----:B------:R-:W-:Y:S05]  /*8390*/  EXIT ;  /* 0x000000000000794d */ /* 0x000fea0003800000 */
.L_x_1:
[----:B------:R-:W-:-:S00]  /*83a0*/  BRA `(.L_x_1) ;  /* 0xfffffffc00fc7947 */ /* 0x000fc0000383ffff */
[----:B------:R-:W-:-:S00]  /*83b0*/  NOP ;  /* 0x0000000000007918 */ /* 0x000fc00000000000 */
        /* <DEDUP_REMOVED lines=12> */
.L_x_2:


//--------------------- .nv.global.init           --------------------------
	.section	.nv.global.init,"aw",@progbits
.nv.global.init:
	.type		$str,@object
	.size		$str,($str$1 - $str)
$str:
        /*0000*/ 	.byte	0x6e, 0x20, 0x3d, 0x3d, 0x20, 0x74, 0x6f, 0x74, 0x61, 0x6c, 0x5f, 0x69, 0x74, 0x65, 0x6d, 0x73
        /*0010*/ 	.byte	0x00
	.type		$str$1,@object
	.size		$str$1,(__unnamed_1 - $str$1)
$str$1:
        /*0011*/ 	.byte	0x2f, 0x74, 0x6d, 0x70, 0x2f, 0x73, 0x61, 0x73, 0x73, 0x5f, 0x63, 0x75, 0x5f, 0x6e, 0x34, 0x76
        /*0021*/ 	.byte	0x61, 0x39, 0x67, 0x38, 0x73, 0x2f, 0x6b, 0x2e, 0x63, 0x75, 0x00
	.type		__unnamed_1,@object
	.size		__unnamed_1,(.L_0 - __unnamed_1)
__unnamed_1:
        /*002c*/ 	.byte	0x76, 0x6f, 0x69, 0x64, 0x20, 0x63, 0x6f, 0x70, 0x79, 0x5f, 0x61, 0x6e, 0x64, 0x5f, 0x6d, 0x65
        /*003c*/ 	.byte	0x61, 0x73, 0x75, 0x72, 0x65, 0x28, 0x63, 0x6f, 0x6e, 0x73, 0x74, 0x20, 0x69, 0x6e, 0x74, 0x20
        /*004c*/ 	.byte	0x2a, 0x2c, 0x20, 0x69, 0x6e, 0x74, 0x20, 0x2a, 0x2c, 0x20, 0x69, 0x6e, 0x74, 0x2c, 0x20, 0x75
        /*005c*/ 	.byte	0x6e, 0x73, 0x69, 0x67, 0x6e, 0x65, 0x64, 0x20, 0x6c, 0x6f, 0x6e, 0x67, 0x20, 0x6c, 0x6f, 0x6e
        /*006c*/ 	.byte	0x67, 0x20, 0x2a, 0x29, 0x20, 0x5b, 0x77, 0x69, 0x74, 0x68, 0x20, 0x69, 0x6e, 0x74, 0x20, 0x49
        /*007c*/ 	.byte	0x54, 0x45, 0x4d, 0x53, 0x5f, 0x50, 0x45, 0x52, 0x5f, 0x57, 0x41, 0x52, 0x50, 0x20, 0x3d, 0x20
        /*008c*/ 	.byte	0x38, 0x31, 0x39, 0x32, 0x3b, 0x20, 0x69, 0x6e, 0x74, 0x20, 0x54, 0x48, 0x52, 0x45, 0x41, 0x44
        /*009c*/ 	.byte	0x53, 0x20, 0x3d, 0x20, 0x33, 0x32, 0x5d, 0x00
.L_0:


//--------------------- .nv.shared.reserved.0     --------------------------
	.section	.nv.shared.reserved.0,"aw",@nobits
	.weak		__nv_reservedSMEM_offset_0_alias
	.size		__nv_reservedSMEM_offset_0_alias, 0, 64
	.other		__nv_reservedSMEM_offset_0_alias,@"STO_CUDA_RESERVED_SHARED STV_DEFAULT"
__nv_reservedSMEM_offset_0_alias:
	.zero		0
	.zero		64


//--------------------- .nv.constant0._Z16copy_and_measureILi8192ELi32EEvPKiPiiPy --------------------------
	.section	.nv.constant0._Z16copy_and_measureILi8192ELi32EEvPKiPiiPy,"a",@progbits
	.sectionflags	@""
	.align	4
.nv.constant0._Z16copy_and_measureILi8192ELi32EEvPKiPiiPy:
	.zero		928


//--------------------- SYMBOLS --------------------------

	.type		.nv.reservedSmem.offset0,@object
	.size		.nv.reservedSmem.offset0,0x4
	.type		__assertfail,@function
